//
// Generated by NVIDIA NVVM Compiler
//
// Compiler Build ID: CL-36424714
// Cuda compilation tools, release 13.0, V13.0.88
// Based on NVVM 20.0.0
//

.version 9.0
.target sm_100
.address_size 64

	// .globl	_Z5sobelPhS_jjj
.extern .func  (.param .b32 func_retval0) vprintf
(
	.param .b64 vprintf_param_0,
	.param .b64 vprintf_param_1
)
;
// _ZZ5sobelPhS_jjjE5smSrc has been demoted
.global .align 1 .b8 $str[22] = {37, 100, 47, 37, 100, 44, 32, 37, 100, 47, 37, 100, 44, 32, 37, 100, 44, 32, 37, 100, 10};

.visible .entry _Z5sobelPhS_jjj(
	.param .u64 .ptr .align 1 _Z5sobelPhS_jjj_param_0,
	.param .u64 .ptr .align 1 _Z5sobelPhS_jjj_param_1,
	.param .u32 _Z5sobelPhS_jjj_param_2,
	.param .u32 _Z5sobelPhS_jjj_param_3,
	.param .u32 _Z5sobelPhS_jjj_param_4
)
{
	.local .align 8 .b8 	__local_depot0[24];
	.reg .b64 	%SP;
	.reg .b64 	%SPL;
	.reg .pred 	%p<22>;
	.reg .b16 	%rs<48>;
	.reg .b32 	%r<236>;
	.reg .b64 	%rd<78>;
	.reg .b64 	%fd<67>;
	// demoted variable
	.shared .align 1 .b8 _ZZ5sobelPhS_jjjE5smSrc[144];
	mov.u64 	%SPL, __local_depot0;
	cvta.local.u64 	%SP, %SPL;
	ld.param.u64 	%rd4, [_Z5sobelPhS_jjj_param_0];
	ld.param.u32 	%r58, [_Z5sobelPhS_jjj_param_2];
	ld.param.u32 	%r56, [_Z5sobelPhS_jjj_param_3];
	ld.param.u32 	%r57, [_Z5sobelPhS_jjj_param_4];
	cvta.to.global.u64 	%rd1, %rd4;
	add.u64 	%rd5, %SP, 0;
	add.u64 	%rd2, %SPL, 0;
	mov.u32 	%r59, %ctaid.x;
	mov.u32 	%r60, %ntid.x;
	mul.lo.s32 	%r224, %r59, %r60;
	mov.u32 	%r61, %ctaid.y;
	mov.u32 	%r62, %ntid.y;
	mul.lo.s32 	%r2, %r61, %r62;
	mov.u32 	%r63, %ctaid.z;
	mov.u32 	%r64, %ntid.z;
	mov.u32 	%r3, %tid.x;
	add.s32 	%r4, %r224, %r3;
	mov.u32 	%r5, %tid.y;
	add.s32 	%r65, %r2, %r5;
	mov.u32 	%r7, %tid.z;
	mad.lo.s32 	%r8, %r63, %r64, %r7;
	setp.ge.u32 	%p1, %r4, %r56;
	setp.ge.u32 	%p2, %r65, %r58;
	or.pred  	%p3, %p1, %p2;
	@%p3 bra 	$L__BB0_35;
	add.s32 	%r9, %r56, 4;
	mul.lo.s32 	%r10, %r9, %r65;
	add.s32 	%r11, %r10, %r4;
	mad.lo.s32 	%r66, %r11, %r57, %r8;
	cvt.u64.u32 	%rd6, %r66;
	add.s64 	%rd7, %rd1, %rd6;
	ld.global.u8 	%rs25, [%rd7];
	mad.lo.s32 	%r67, %r5, 12, %r3;
	mov.u32 	%r68, _ZZ5sobelPhS_jjjE5smSrc;
	add.s32 	%r12, %r68, %r67;
	st.shared.u8 	[%r12], %rs25;
	setp.gt.u32 	%p4, %r3, 3;
	@%p4 bra 	$L__BB0_3;
	add.s32 	%r69, %r11, 8;
	mad.lo.s32 	%r70, %r69, %r57, %r8;
	cvt.u64.u32 	%rd8, %r70;
	add.s64 	%rd9, %rd1, %rd8;
	ld.global.u8 	%rs26, [%rd9];
	st.shared.u8 	[%r12+8], %rs26;
$L__BB0_3:
	setp.gt.u32 	%p5, %r5, 3;
	@%p5 bra 	$L__BB0_5;
	shl.b32 	%r71, %r9, 3;
	add.s32 	%r72, %r11, %r71;
	mad.lo.s32 	%r73, %r72, %r57, %r8;
	cvt.u64.u32 	%rd10, %r73;
	add.s64 	%rd11, %rd1, %rd10;
	ld.global.u8 	%rs27, [%rd11];
	st.shared.u8 	[%r12+96], %rs27;
$L__BB0_5:
	or.b32  	%r13, %r3, %r5;
	and.b32  	%r74, %r13, 1020;
	setp.ne.s32 	%p6, %r74, 0;
	@%p6 bra 	$L__BB0_7;
	shl.b32 	%r75, %r9, 3;
	add.s32 	%r76, %r10, %r75;
	add.s32 	%r77, %r4, %r76;
	add.s32 	%r78, %r77, 8;
	mad.lo.s32 	%r79, %r78, %r57, %r8;
	cvt.u64.u32 	%rd12, %r79;
	add.s64 	%rd13, %rd1, %rd12;
	ld.global.u8 	%rs28, [%rd13];
	st.shared.u8 	[%r12+104], %rs28;
$L__BB0_7:
	bar.sync 	0;
	or.b32  	%r80, %r13, %r7;
	setp.ne.s32 	%p7, %r80, 0;
	@%p7 bra 	$L__BB0_34;
	mad.lo.s32 	%r82, %r2, %r9, %r224;
	mad.lo.s32 	%r235, %r57, %r82, %r8;
	mad.lo.s32 	%r83, %r56, 11, %r82;
	add.s32 	%r84, %r83, 44;
	mad.lo.s32 	%r234, %r57, %r84, %r8;
	mad.lo.s32 	%r85, %r56, 10, %r82;
	add.s32 	%r86, %r85, 40;
	mad.lo.s32 	%r233, %r57, %r86, %r8;
	mad.lo.s32 	%r87, %r56, 9, %r82;
	add.s32 	%r88, %r87, 36;
	mad.lo.s32 	%r232, %r57, %r88, %r8;
	shl.b32 	%r89, %r56, 3;
	add.s32 	%r90, %r82, %r89;
	add.s32 	%r91, %r90, 32;
	mad.lo.s32 	%r231, %r57, %r91, %r8;
	mad.lo.s32 	%r92, %r56, 7, %r82;
	add.s32 	%r93, %r92, 28;
	mad.lo.s32 	%r230, %r57, %r93, %r8;
	mad.lo.s32 	%r94, %r56, 6, %r82;
	add.s32 	%r95, %r94, 24;
	mad.lo.s32 	%r229, %r57, %r95, %r8;
	mad.lo.s32 	%r96, %r56, 5, %r82;
	add.s32 	%r97, %r96, 20;
	mad.lo.s32 	%r228, %r57, %r97, %r8;
	shl.b32 	%r98, %r56, 2;
	add.s32 	%r99, %r82, %r98;
	add.s32 	%r100, %r99, 16;
	mad.lo.s32 	%r227, %r57, %r100, %r8;
	mad.lo.s32 	%r101, %r56, 3, %r82;
	add.s32 	%r102, %r101, 12;
	mad.lo.s32 	%r226, %r57, %r102, %r8;
	add.s32 	%r103, %r82, %r56;
	add.s32 	%r104, %r103, 4;
	mad.lo.s32 	%r223, %r57, %r104, %r8;
	shl.b32 	%r105, %r56, 1;
	add.s32 	%r106, %r82, %r105;
	add.s32 	%r107, %r106, 8;
	mad.lo.s32 	%r222, %r57, %r107, %r8;
	mov.b32 	%r225, 60;
	mov.u64 	%rd71, $str;
$L__BB0_9:
	mov.u32 	%r108, _ZZ5sobelPhS_jjjE5smSrc;
	add.s32 	%r40, %r108, %r225;
	ld.shared.u8 	%rs1, [%r40+-60];
	cvt.u64.u32 	%rd14, %r235;
	add.s64 	%rd15, %rd1, %rd14;
	ld.global.u8 	%rs2, [%rd15];
	setp.eq.s16 	%p8, %rs1, %rs2;
	@%p8 bra 	$L__BB0_11;
	st.local.v2.u32 	[%rd2], {%r224, %r56};
	st.local.v2.u32 	[%rd2+8], {%r2, %r58};
	cvt.u32.u16 	%r109, %rs1;
	cvt.u32.u16 	%r110, %rs2;
	st.local.v2.u32 	[%rd2+16], {%r109, %r110};
	cvta.global.u64 	%rd17, %rd71;
	{ // callseq 0, 0
	.param .b64 param0;
	st.param.b64 	[param0], %rd17;
	.param .b64 param1;
	st.param.b64 	[param1], %rd5;
	.param .b32 retval0;
	call.uni (retval0), 
	vprintf, 
	(
	param0, 
	param1
	);
	ld.param.b32 	%r111, [retval0];
	} // callseq 0
$L__BB0_11:
	ld.shared.u8 	%rs3, [%r40+-48];
	cvt.u64.u32 	%rd19, %r223;
	add.s64 	%rd20, %rd1, %rd19;
	ld.global.u8 	%rs4, [%rd20];
	setp.eq.s16 	%p9, %rs3, %rs4;
	@%p9 bra 	$L__BB0_13;
	st.local.v2.u32 	[%rd2], {%r224, %r56};
	add.s32 	%r113, %r2, 1;
	st.local.v2.u32 	[%rd2+8], {%r113, %r58};
	cvt.u32.u16 	%r114, %rs3;
	cvt.u32.u16 	%r115, %rs4;
	st.local.v2.u32 	[%rd2+16], {%r114, %r115};
	cvta.global.u64 	%rd22, %rd71;
	{ // callseq 1, 0
	.param .b64 param0;
	st.param.b64 	[param0], %rd22;
	.param .b64 param1;
	st.param.b64 	[param1], %rd5;
	.param .b32 retval0;
	call.uni (retval0), 
	vprintf, 
	(
	param0, 
	param1
	);
	ld.param.b32 	%r116, [retval0];
	} // callseq 1
$L__BB0_13:
	ld.shared.u8 	%rs5, [%r40+-36];
	cvt.u64.u32 	%rd24, %r222;
	add.s64 	%rd25, %rd1, %rd24;
	ld.global.u8 	%rs6, [%rd25];
	setp.eq.s16 	%p10, %rs5, %rs6;
	@%p10 bra 	$L__BB0_15;
	st.local.v2.u32 	[%rd2], {%r224, %r56};
	add.s32 	%r118, %r2, 2;
	st.local.v2.u32 	[%rd2+8], {%r118, %r58};
	cvt.u32.u16 	%r119, %rs5;
	cvt.u32.u16 	%r120, %rs6;
	st.local.v2.u32 	[%rd2+16], {%r119, %r120};
	cvta.global.u64 	%rd27, %rd71;
	{ // callseq 2, 0
	.param .b64 param0;
	st.param.b64 	[param0], %rd27;
	.param .b64 param1;
	st.param.b64 	[param1], %rd5;
	.param .b32 retval0;
	call.uni (retval0), 
	vprintf, 
	(
	param0, 
	param1
	);
	ld.param.b32 	%r121, [retval0];
	} // callseq 2
$L__BB0_15:
	ld.shared.u8 	%rs7, [%r40+-24];
	cvt.u64.u32 	%rd29, %r226;
	add.s64 	%rd30, %rd1, %rd29;
	ld.global.u8 	%rs8, [%rd30];
	setp.eq.s16 	%p11, %rs7, %rs8;
	@%p11 bra 	$L__BB0_17;
	st.local.v2.u32 	[%rd2], {%r224, %r56};
	add.s32 	%r123, %r2, 3;
	st.local.v2.u32 	[%rd2+8], {%r123, %r58};
	cvt.u32.u16 	%r124, %rs7;
	cvt.u32.u16 	%r125, %rs8;
	st.local.v2.u32 	[%rd2+16], {%r124, %r125};
	cvta.global.u64 	%rd32, %rd71;
	{ // callseq 3, 0
	.param .b64 param0;
	st.param.b64 	[param0], %rd32;
	.param .b64 param1;
	st.param.b64 	[param1], %rd5;
	.param .b32 retval0;
	call.uni (retval0), 
	vprintf, 
	(
	param0, 
	param1
	);
	ld.param.b32 	%r126, [retval0];
	} // callseq 3
$L__BB0_17:
	ld.shared.u8 	%rs9, [%r40+-12];
	cvt.u64.u32 	%rd34, %r227;
	add.s64 	%rd35, %rd1, %rd34;
	ld.global.u8 	%rs10, [%rd35];
	setp.eq.s16 	%p12, %rs9, %rs10;
	@%p12 bra 	$L__BB0_19;
	st.local.v2.u32 	[%rd2], {%r224, %r56};
	add.s32 	%r128, %r2, 4;
	st.local.v2.u32 	[%rd2+8], {%r128, %r58};
	cvt.u32.u16 	%r129, %rs9;
	cvt.u32.u16 	%r130, %rs10;
	st.local.v2.u32 	[%rd2+16], {%r129, %r130};
	cvta.global.u64 	%rd37, %rd71;
	{ // callseq 4, 0
	.param .b64 param0;
	st.param.b64 	[param0], %rd37;
	.param .b64 param1;
	st.param.b64 	[param1], %rd5;
	.param .b32 retval0;
	call.uni (retval0), 
	vprintf, 
	(
	param0, 
	param1
	);
	ld.param.b32 	%r131, [retval0];
	} // callseq 4
$L__BB0_19:
	ld.shared.u8 	%rs11, [%r40];
	cvt.u64.u32 	%rd39, %r228;
	add.s64 	%rd40, %rd1, %rd39;
	ld.global.u8 	%rs12, [%rd40];
	setp.eq.s16 	%p13, %rs11, %rs12;
	@%p13 bra 	$L__BB0_21;
	st.local.v2.u32 	[%rd2], {%r224, %r56};
	add.s32 	%r133, %r2, 5;
	st.local.v2.u32 	[%rd2+8], {%r133, %r58};
	cvt.u32.u16 	%r134, %rs11;
	cvt.u32.u16 	%r135, %rs12;
	st.local.v2.u32 	[%rd2+16], {%r134, %r135};
	cvta.global.u64 	%rd42, %rd71;
	{ // callseq 5, 0
	.param .b64 param0;
	st.param.b64 	[param0], %rd42;
	.param .b64 param1;
	st.param.b64 	[param1], %rd5;
	.param .b32 retval0;
	call.uni (retval0), 
	vprintf, 
	(
	param0, 
	param1
	);
	ld.param.b32 	%r136, [retval0];
	} // callseq 5
$L__BB0_21:
	ld.shared.u8 	%rs13, [%r40+12];
	cvt.u64.u32 	%rd44, %r229;
	add.s64 	%rd45, %rd1, %rd44;
	ld.global.u8 	%rs14, [%rd45];
	setp.eq.s16 	%p14, %rs13, %rs14;
	@%p14 bra 	$L__BB0_23;
	st.local.v2.u32 	[%rd2], {%r224, %r56};
	add.s32 	%r138, %r2, 6;
	st.local.v2.u32 	[%rd2+8], {%r138, %r58};
	cvt.u32.u16 	%r139, %rs13;
	cvt.u32.u16 	%r140, %rs14;
	st.local.v2.u32 	[%rd2+16], {%r139, %r140};
	cvta.global.u64 	%rd47, %rd71;
	{ // callseq 6, 0
	.param .b64 param0;
	st.param.b64 	[param0], %rd47;
	.param .b64 param1;
	st.param.b64 	[param1], %rd5;
	.param .b32 retval0;
	call.uni (retval0), 
	vprintf, 
	(
	param0, 
	param1
	);
	ld.param.b32 	%r141, [retval0];
	} // callseq 6
$L__BB0_23:
	ld.shared.u8 	%rs15, [%r40+24];
	cvt.u64.u32 	%rd49, %r230;
	add.s64 	%rd50, %rd1, %rd49;
	ld.global.u8 	%rs16, [%rd50];
	setp.eq.s16 	%p15, %rs15, %rs16;
	@%p15 bra 	$L__BB0_25;
	st.local.v2.u32 	[%rd2], {%r224, %r56};
	add.s32 	%r143, %r2, 7;
	st.local.v2.u32 	[%rd2+8], {%r143, %r58};
	cvt.u32.u16 	%r144, %rs15;
	cvt.u32.u16 	%r145, %rs16;
	st.local.v2.u32 	[%rd2+16], {%r144, %r145};
	cvta.global.u64 	%rd52, %rd71;
	{ // callseq 7, 0
	.param .b64 param0;
	st.param.b64 	[param0], %rd52;
	.param .b64 param1;
	st.param.b64 	[param1], %rd5;
	.param .b32 retval0;
	call.uni (retval0), 
	vprintf, 
	(
	param0, 
	param1
	);
	ld.param.b32 	%r146, [retval0];
	} // callseq 7
$L__BB0_25:
	ld.shared.u8 	%rs17, [%r40+36];
	cvt.u64.u32 	%rd54, %r231;
	add.s64 	%rd55, %rd1, %rd54;
	ld.global.u8 	%rs18, [%rd55];
	setp.eq.s16 	%p16, %rs17, %rs18;
	@%p16 bra 	$L__BB0_27;
	st.local.v2.u32 	[%rd2], {%r224, %r56};
	add.s32 	%r148, %r2, 8;
	st.local.v2.u32 	[%rd2+8], {%r148, %r58};
	cvt.u32.u16 	%r149, %rs17;
	cvt.u32.u16 	%r150, %rs18;
	st.local.v2.u32 	[%rd2+16], {%r149, %r150};
	cvta.global.u64 	%rd57, %rd71;
	{ // callseq 8, 0
	.param .b64 param0;
	st.param.b64 	[param0], %rd57;
	.param .b64 param1;
	st.param.b64 	[param1], %rd5;
	.param .b32 retval0;
	call.uni (retval0), 
	vprintf, 
	(
	param0, 
	param1
	);
	ld.param.b32 	%r151, [retval0];
	} // callseq 8
$L__BB0_27:
	ld.shared.u8 	%rs19, [%r40+48];
	cvt.u64.u32 	%rd59, %r232;
	add.s64 	%rd60, %rd1, %rd59;
	ld.global.u8 	%rs20, [%rd60];
	setp.eq.s16 	%p17, %rs19, %rs20;
	@%p17 bra 	$L__BB0_29;
	st.local.v2.u32 	[%rd2], {%r224, %r56};
	add.s32 	%r153, %r2, 9;
	st.local.v2.u32 	[%rd2+8], {%r153, %r58};
	cvt.u32.u16 	%r154, %rs19;
	cvt.u32.u16 	%r155, %rs20;
	st.local.v2.u32 	[%rd2+16], {%r154, %r155};
	cvta.global.u64 	%rd62, %rd71;
	{ // callseq 9, 0
	.param .b64 param0;
	st.param.b64 	[param0], %rd62;
	.param .b64 param1;
	st.param.b64 	[param1], %rd5;
	.param .b32 retval0;
	call.uni (retval0), 
	vprintf, 
	(
	param0, 
	param1
	);
	ld.param.b32 	%r156, [retval0];
	} // callseq 9
$L__BB0_29:
	ld.shared.u8 	%rs21, [%r40+60];
	cvt.u64.u32 	%rd64, %r233;
	add.s64 	%rd65, %rd1, %rd64;
	ld.global.u8 	%rs22, [%rd65];
	setp.eq.s16 	%p18, %rs21, %rs22;
	@%p18 bra 	$L__BB0_31;
	st.local.v2.u32 	[%rd2], {%r224, %r56};
	add.s32 	%r158, %r2, 10;
	st.local.v2.u32 	[%rd2+8], {%r158, %r58};
	cvt.u32.u16 	%r159, %rs21;
	cvt.u32.u16 	%r160, %rs22;
	st.local.v2.u32 	[%rd2+16], {%r159, %r160};
	cvta.global.u64 	%rd67, %rd71;
	{ // callseq 10, 0
	.param .b64 param0;
	st.param.b64 	[param0], %rd67;
	.param .b64 param1;
	st.param.b64 	[param1], %rd5;
	.param .b32 retval0;
	call.uni (retval0), 
	vprintf, 
	(
	param0, 
	param1
	);
	ld.param.b32 	%r161, [retval0];
	} // callseq 10
$L__BB0_31:
	ld.shared.u8 	%rs23, [%r40+72];
	cvt.u64.u32 	%rd69, %r234;
	add.s64 	%rd70, %rd1, %rd69;
	ld.global.u8 	%rs24, [%rd70];
	setp.eq.s16 	%p19, %rs23, %rs24;
	@%p19 bra 	$L__BB0_33;
	st.local.v2.u32 	[%rd2], {%r224, %r56};
	add.s32 	%r163, %r2, 11;
	st.local.v2.u32 	[%rd2+8], {%r163, %r58};
	cvt.u32.u16 	%r164, %rs23;
	cvt.u32.u16 	%r165, %rs24;
	st.local.v2.u32 	[%rd2+16], {%r164, %r165};
	cvta.global.u64 	%rd72, %rd71;
	{ // callseq 11, 0
	.param .b64 param0;
	st.param.b64 	[param0], %rd72;
	.param .b64 param1;
	st.param.b64 	[param1], %rd5;
	.param .b32 retval0;
	call.uni (retval0), 
	vprintf, 
	(
	param0, 
	param1
	);
	ld.param.b32 	%r166, [retval0];
	} // callseq 11
$L__BB0_33:
	add.s32 	%r235, %r235, %r57;
	add.s32 	%r234, %r234, %r57;
	add.s32 	%r233, %r233, %r57;
	add.s32 	%r232, %r232, %r57;
	add.s32 	%r231, %r231, %r57;
	add.s32 	%r230, %r230, %r57;
	add.s32 	%r229, %r229, %r57;
	add.s32 	%r228, %r228, %r57;
	add.s32 	%r227, %r227, %r57;
	add.s32 	%r226, %r226, %r57;
	add.s32 	%r225, %r225, 1;
	add.s32 	%r224, %r224, 1;
	add.s32 	%r223, %r223, %r57;
	add.s32 	%r222, %r222, %r57;
	setp.ne.s32 	%p20, %r225, 72;
	@%p20 bra 	$L__BB0_9;
$L__BB0_34:
	ld.param.u64 	%rd77, [_Z5sobelPhS_jjj_param_1];
	ld.shared.u8 	%r168, [%r12];
	ld.shared.u8 	%rs29, [%r12+1];
	cvt.u32.u16 	%r169, %rs29;
	mul.wide.u16 	%r170, %rs29, 2;
	add.s32 	%r171, %r170, %r168;
	ld.shared.u8 	%rs30, [%r12+3];
	cvt.u32.u16 	%r172, %rs30;
	mul.wide.u16 	%r173, %rs30, 2;
	sub.s32 	%r174, %r173, %r171;
	cvt.rn.f64.s32 	%fd1, %r174;
	ld.shared.u8 	%rs31, [%r12+4];
	cvt.rn.f64.u16 	%fd2, %rs31;
	add.f64 	%fd3, %fd1, %fd2;
	ld.shared.u8 	%rs32, [%r12+12];
	mul.wide.u16 	%r175, %rs32, 4;
	neg.s32 	%r176, %r175;
	cvt.rn.f64.s32 	%fd4, %r176;
	add.f64 	%fd5, %fd3, %fd4;
	ld.shared.u8 	%rs33, [%r12+13];
	mul.wide.u16 	%r177, %rs33, 8;
	neg.s32 	%r178, %r177;
	cvt.rn.f64.s32 	%fd6, %r178;
	add.f64 	%fd7, %fd5, %fd6;
	ld.shared.u8 	%rs34, [%r12+15];
	mul.wide.u16 	%r179, %rs34, 8;
	cvt.rn.f64.u32 	%fd8, %r179;
	add.f64 	%fd9, %fd7, %fd8;
	ld.shared.u8 	%rs35, [%r12+16];
	mul.wide.u16 	%r180, %rs35, 4;
	cvt.rn.f64.u32 	%fd10, %r180;
	add.f64 	%fd11, %fd9, %fd10;
	ld.shared.u8 	%r181, [%r12+24];
	mul.lo.s32 	%r182, %r181, -6;
	cvt.rn.f64.s32 	%fd12, %r182;
	add.f64 	%fd13, %fd11, %fd12;
	ld.shared.u8 	%r183, [%r12+25];
	mul.lo.s32 	%r184, %r183, -12;
	cvt.rn.f64.s32 	%fd14, %r184;
	add.f64 	%fd15, %fd13, %fd14;
	ld.shared.u8 	%rs36, [%r12+27];
	mul.wide.u16 	%r185, %rs36, 12;
	cvt.rn.f64.u32 	%fd16, %r185;
	add.f64 	%fd17, %fd15, %fd16;
	ld.shared.u8 	%rs37, [%r12+28];
	mul.wide.u16 	%r186, %rs37, 6;
	cvt.rn.f64.u32 	%fd18, %r186;
	add.f64 	%fd19, %fd17, %fd18;
	ld.shared.u8 	%rs38, [%r12+36];
	mul.wide.u16 	%r187, %rs38, 4;
	neg.s32 	%r188, %r187;
	cvt.rn.f64.s32 	%fd20, %r188;
	add.f64 	%fd21, %fd19, %fd20;
	ld.shared.u8 	%rs39, [%r12+37];
	mul.wide.u16 	%r189, %rs39, 8;
	neg.s32 	%r190, %r189;
	cvt.rn.f64.s32 	%fd22, %r190;
	add.f64 	%fd23, %fd21, %fd22;
	ld.shared.u8 	%rs40, [%r12+39];
	mul.wide.u16 	%r191, %rs40, 8;
	cvt.rn.f64.u32 	%fd24, %r191;
	add.f64 	%fd25, %fd23, %fd24;
	ld.shared.u8 	%rs41, [%r12+40];
	mul.wide.u16 	%r192, %rs41, 4;
	cvt.rn.f64.u32 	%fd26, %r192;
	add.f64 	%fd27, %fd25, %fd26;
	ld.shared.u8 	%rs42, [%r12+48];
	cvt.u32.u16 	%r193, %rs42;
	neg.s32 	%r194, %r193;
	cvt.rn.f64.s32 	%fd28, %r194;
	add.f64 	%fd29, %fd27, %fd28;
	ld.shared.u8 	%rs43, [%r12+49];
	mul.wide.u16 	%r195, %rs43, 2;
	neg.s32 	%r196, %r195;
	cvt.rn.f64.s32 	%fd30, %r196;
	add.f64 	%fd31, %fd29, %fd30;
	ld.shared.u8 	%rs44, [%r12+51];
	mul.wide.u16 	%r197, %rs44, 2;
	cvt.rn.f64.u32 	%fd32, %r197;
	add.f64 	%fd33, %fd31, %fd32;
	ld.shared.u8 	%rs45, [%r12+52];
	cvt.rn.f64.u16 	%fd34, %rs45;
	add.f64 	%fd35, %fd33, %fd34;
	ld.shared.u8 	%r198, [%r12+2];
	mul.lo.s32 	%r199, %r198, -6;
	add.s32 	%r200, %r172, %r169;
	shl.b32 	%r201, %r200, 2;
	add.s32 	%r202, %r201, %r168;
	cvt.u32.u16 	%r203, %rs31;
	add.s32 	%r204, %r202, %r203;
	mul.wide.u16 	%r205, %rs32, 2;
	add.s32 	%r206, %r204, %r205;
	sub.s32 	%r207, %r199, %r206;
	cvt.rn.f64.s32 	%fd36, %r207;
	add.f64 	%fd37, %fd36, %fd6;
	ld.shared.u8 	%r208, [%r12+14];
	mul.lo.s32 	%r209, %r208, -12;
	cvt.rn.f64.s32 	%fd38, %r209;
	add.f64 	%fd39, %fd37, %fd38;
	neg.s32 	%r210, %r179;
	cvt.rn.f64.s32 	%fd40, %r210;
	add.f64 	%fd41, %fd39, %fd40;
	mul.wide.u16 	%r211, %rs35, 2;
	neg.s32 	%r212, %r211;
	cvt.rn.f64.s32 	%fd42, %r212;
	add.f64 	%fd43, %fd41, %fd42;
	mul.wide.u16 	%r213, %rs38, 2;
	cvt.rn.f64.u32 	%fd44, %r213;
	add.f64 	%fd45, %fd43, %fd44;
	cvt.rn.f64.u32 	%fd46, %r189;
	add.f64 	%fd47, %fd45, %fd46;
	ld.shared.u8 	%rs46, [%r12+38];
	mul.wide.u16 	%r214, %rs46, 12;
	cvt.rn.f64.u32 	%fd48, %r214;
	add.f64 	%fd49, %fd47, %fd48;
	add.f64 	%fd50, %fd49, %fd24;
	mul.wide.u16 	%r215, %rs41, 2;
	cvt.rn.f64.u32 	%fd51, %r215;
	add.f64 	%fd52, %fd50, %fd51;
	cvt.rn.f64.u16 	%fd53, %rs42;
	add.f64 	%fd54, %fd52, %fd53;
	mul.wide.u16 	%r216, %rs43, 4;
	cvt.rn.f64.u32 	%fd55, %r216;
	add.f64 	%fd56, %fd54, %fd55;
	ld.shared.u8 	%rs47, [%r12+50];
	mul.wide.u16 	%r217, %rs47, 6;
	cvt.rn.f64.u32 	%fd57, %r217;
	add.f64 	%fd58, %fd56, %fd57;
	mul.wide.u16 	%r218, %rs44, 4;
	cvt.rn.f64.u32 	%fd59, %r218;
	add.f64 	%fd60, %fd58, %fd59;
	add.f64 	%fd61, %fd60, %fd34;
	mul.f64 	%fd62, %fd61, %fd61;
	fma.rn.f64 	%fd63, %fd35, %fd35, %fd62;
	sqrt.rn.f64 	%fd64, %fd63;
	mul.f64 	%fd65, %fd64, 0d3FC0000000000000;
	setp.gt.f64 	%p21, %fd65, 0d406FE00000000000;
	selp.f64 	%fd66, 0d406FE00000000000, %fd65, %p21;
	cvt.rzi.u32.f64 	%r219, %fd66;
	mad.lo.s32 	%r220, %r56, %r65, %r4;
	mad.lo.s32 	%r221, %r220, %r57, %r8;
	cvt.u64.u32 	%rd74, %r221;
	cvta.to.global.u64 	%rd75, %rd77;
	add.s64 	%rd76, %rd75, %rd74;
	st.global.u8 	[%rd76], %r219;
$L__BB0_35:
	ret;

}


// ===== COMPILED SASS (sm_100) =====

	.target	sm_100

	.elftype	@"ET_EXEC"


//--------------------- .note.nv.tkinfo           --------------------------
	.section	.note.nv.tkinfo,"",@"SHT_NOTE"
	.sectionflags	@"SHF_NOTE_NV_TKINFO"
	.tkinfo
        /*0018*/ 	.word	0x00000002
        /*0030*/ 	.string	""
        /*0030*/ 	.string	"ptxas"
        /*0030*/ 	.string	"Cuda compilation tools, release 13.0, V13.0.88"
        /*0030*/ 	.string	"Build cuda_13.0.r13.0/compiler.36424714_0"
        /*0030*/ 	.string	"-arch sm_100 -m 64 "



//--------------------- .note.nv.cuinfo           --------------------------
	.section	.note.nv.cuinfo,"",@"SHT_NOTE"
	.sectionflags	@"SHF_NOTE_NV_CUINFO"
        /*0018*/ 	.short	0x0002
        /*001a*/ 	.short	0x0064
        /*001c*/ 	.short	0x0082
	.zero		2


//--------------------- .nv.info                  --------------------------
	.section	.nv.info,"",@"SHT_CUDA_INFO"
	.align	4


	//----- nvinfo : EIATTR_REGCOUNT
	.align		4
        /*0000*/ 	.byte	0x04, 0x2f
        /*0002*/ 	.short	(.L_2 - .L_1)
	.align		4
.L_1:
        /*0004*/ 	.word	index@(_Z5sobelPhS_jjj)
        /*0008*/ 	.word	0x0000002a


	//----- nvinfo : EIATTR_FRAME_SIZE
	.align		4
.L_2:
        /*000c*/ 	.byte	0x04, 0x11
        /*000e*/ 	.short	(.L_4 - .L_3)
	.align		4
.L_3:
        /*0010*/ 	.word	index@($__internal_0_$__cuda_sm20_dsqrt_rn_f64_mediumpath_v1)
        /*0014*/ 	.word	0x00000018


	//----- nvinfo : EIATTR_FRAME_SIZE
	.align		4
.L_4:
        /*0018*/ 	.byte	0x04, 0x11
        /*001a*/ 	.short	(.L_6 - .L_5)
	.align		4
.L_5:
        /*001c*/ 	.word	index@(_Z5sobelPhS_jjj)
        /*0020*/ 	.word	0x00000018


	//----- nvinfo : EIATTR_MIN_STACK_SIZE
	.align		4
.L_6:
        /*0024*/ 	.byte	0x04, 0x12
        /*0026*/ 	.short	(.L_8 - .L_7)
	.align		4
.L_7:
        /*0028*/ 	.word	index@(_Z5sobelPhS_jjj)
        /*002c*/ 	.word	0x00000018
.L_8:


//--------------------- .nv.compat                --------------------------
	.section	.nv.compat,"",@"SHT_CUDA_COMPAT_INFO"
	.align	4
        /*0000*/ 	.byte	0x02, 0x09, 0x00, 0x00, 0x02, 0x02, 0x01, 0x00, 0x02, 0x05, 0x05, 0x00, 0x03, 0x07, 0x01, 0x01
        /*0010*/ 	.byte	0x02, 0x03, 0x00, 0x00, 0x02, 0x06, 0x01, 0x00, 0x04, 0x0b, 0x08, 0x00, 0x01, 0x00, 0x00, 0x00
        /*0020*/ 	.byte	0x00, 0x00, 0x00, 0x00


//--------------------- .nv.info._Z5sobelPhS_jjj  --------------------------
	.section	.nv.info._Z5sobelPhS_jjj,"",@"SHT_CUDA_INFO"
	.sectionflags	@""
	.align	4


	//----- nvinfo : EIATTR_CUDA_API_VERSION
	.align		4
        /*0000*/ 	.byte	0x04, 0x37
        /*0002*/ 	.short	(.L_10 - .L_9)
.L_9:
        /*0004*/ 	.word	0x00000082


	//----- nvinfo : EIATTR_KPARAM_INFO
	.align		4
.L_10:
        /*0008*/ 	.byte	0x04, 0x17
        /*000a*/ 	.short	(.L_12 - .L_11)
.L_11:
        /*000c*/ 	.word	0x00000000
        /*0010*/ 	.short	0x0004
        /*0012*/ 	.short	0x0018
        /*0014*/ 	.byte	0x00, 0xf0, 0x11, 0x00


	//----- nvinfo : EIATTR_KPARAM_INFO
	.align		4
.L_12:
        /*0018*/ 	.byte	0x04, 0x17
        /*001a*/ 	.short	(.L_14 - .L_13)
.L_13:
        /*001c*/ 	.word	0x00000000
        /*0020*/ 	.short	0x0003
        /*0022*/ 	.short	0x0014
        /*0024*/ 	.byte	0x00, 0xf0, 0x11, 0x00


	//----- nvinfo : EIATTR_KPARAM_INFO
	.align		4
.L_14:
        /*0028*/ 	.byte	0x04, 0x17
        /*002a*/ 	.short	(.L_16 - .L_15)
.L_15:
        /*002c*/ 	.word	0x00000000
        /*0030*/ 	.short	0x0002
        /*0032*/ 	.short	0x0010
        /*0034*/ 	.byte	0x00, 0xf0, 0x11, 0x00


	//----- nvinfo : EIATTR_KPARAM_INFO
	.align		4
.L_16:
        /*0038*/ 	.byte	0x04, 0x17
        /*003a*/ 	.short	(.L_18 - .L_17)
.L_17:
        /*003c*/ 	.word	0x00000000
        /*0040*/ 	.short	0x0001
        /*0042*/ 	.short	0x0008
        /*0044*/ 	.byte	0x00, 0xf5, 0x21, 0x00


	//----- nvinfo : EIATTR_KPARAM_INFO
	.align		4
.L_18:
        /*0048*/ 	.byte	0x04, 0x17
        /*004a*/ 	.short	(.L_20 - .L_19)
.L_19:
        /*004c*/ 	.word	0x00000000
        /*0050*/ 	.short	0x0000
        /*0052*/ 	.short	0x0000
        /*0054*/ 	.byte	0x00, 0xf5, 0x21, 0x00


	//----- nvinfo : EIATTR_SPARSE_MMA_MASK
	.align		4
.L_20:
        /*0058*/ 	.byte	0x03, 0x50
        /*005a*/ 	.short	0x0000


	//----- nvinfo : EIATTR_MAXREG_COUNT
	.align		4
        /*005c*/ 	.byte	0x03, 0x1b
        /*005e*/ 	.short	0x00ff


	//----- nvinfo : EIATTR_NUM_BARRIERS
	.align		4
        /*0060*/ 	.byte	0x02, 0x4c
        /*0062*/ 	.byte	0x01
	.zero		1


	//----- nvinfo : EIATTR_EXTERNS
	.align		4
        /*0064*/ 	.byte	0x04, 0x0f
        /*0066*/ 	.short	(.L_22 - .L_21)


	//   ....[0]....
	.align		4
.L_21:
        /*0068*/ 	.word	index@(vprintf)


	//----- nvinfo : EIATTR_MERCURY_ISA_VERSION
	.align		4
.L_22:
        /*006c*/ 	.byte	0x03, 0x5f
        /*006e*/ 	.short	0x0101


	//----- nvinfo : EIATTR_VRC_CTA_INIT_COUNT
	.align		4
        /*0070*/ 	.byte	0x02, 0x4a
	.zero		1
	.zero		1


	//----- nvinfo : EIATTR_SYSCALL_OFFSETS
	.align		4
        /*0074*/ 	.byte	0x04, 0x46
        /*0076*/ 	.short	(.L_24 - .L_23)


	//   ....[0]....
.L_23:
        /*0078*/ 	.word	0x00000800


	//   ....[1]....
        /*007c*/ 	.word	0x00000980


	//   ....[2]....
        /*0080*/ 	.word	0x00000b00


	//   ....[3]....
        /*0084*/ 	.word	0x00000c80


	//   ....[4]....
        /*0088*/ 	.word	0x00000e00


	//   ....[5]....
        /*008c*/ 	.word	0x00000f80


	//   ....[6]....
        /*0090*/ 	.word	0x00001100


	//   ....[7]....
        /*0094*/ 	.word	0x00001280


	//   ....[8]....
        /*0098*/ 	.word	0x00001400


	//   ....[9]....
        /*009c*/ 	.word	0x00001580


	//   ....[10]....
        /*00a0*/ 	.word	0x00001700


	//   ....[11]....
        /*00a4*/ 	.word	0x00001880


	//----- nvinfo : EIATTR_EXIT_INSTR_OFFSETS
	.align		4
.L_24:
        /*00a8*/ 	.byte	0x04, 0x1c
        /*00aa*/ 	.short	(.L_26 - .L_25)


	//   ....[0]....
.L_25:
        /*00ac*/ 	.word	0x00000170


	//   ....[1]....
        /*00b0*/ 	.word	0x00002330


	//----- nvinfo : EIATTR_CRS_STACK_SIZE
	.align		4
.L_26:
        /*00b4*/ 	.byte	0x04, 0x1e
        /*00b6*/ 	.short	(.L_28 - .L_27)
.L_27:
        /*00b8*/ 	.word	0x00000000


	//----- nvinfo : EIATTR_CBANK_PARAM_SIZE
	.align		4
.L_28:
        /*00bc*/ 	.byte	0x03, 0x19
        /*00be*/ 	.short	0x001c


	//----- nvinfo : EIATTR_PARAM_CBANK
	.align		4
        /*00c0*/ 	.byte	0x04, 0x0a
        /*00c2*/ 	.short	(.L_30 - .L_29)
	.align		4
.L_29:
        /*00c4*/ 	.word	index@(.nv.constant0._Z5sobelPhS_jjj)
        /*00c8*/ 	.short	0x0380
        /*00ca*/ 	.short	0x001c


	//----- nvinfo : EIATTR_SW_WAR
	.align		4
.L_30:
        /*00cc*/ 	.byte	0x04, 0x36
        /*00ce*/ 	.short	(.L_32 - .L_31)
.L_31:
        /*00d0*/ 	.word	0x00000008
.L_32:


//--------------------- .nv.callgraph             --------------------------
	.section	.nv.callgraph,"",@"SHT_CUDA_CALLGRAPH"
	.align	4
	.sectionentsize	8
	.align		4
        /*0000*/ 	.word	0x00000000
	.align		4
        /*0004*/ 	.word	0xffffffff
	.align		4
        /*0008*/ 	.word	index@(_Z5sobelPhS_jjj)
	.align		4
        /*000c*/ 	.word	index@(vprintf)
	.align		4
        /*0010*/ 	.word	0x00000000
	.align		4
        /*0014*/ 	.word	0xfffffffe
	.align		4
        /*0018*/ 	.word	0x00000000
	.align		4
        /*001c*/ 	.word	0xfffffffd
	.align		4
        /*0020*/ 	.word	0x00000000
	.align		4
        /*0024*/ 	.word	0xfffffffc


//--------------------- .nv.constant4             --------------------------
	.section	.nv.constant4,"a",@progbits
	.align	8
	.align		8
.nv.constant4:
        /*0000*/ 	.dword	vprintf
	.align		8
        /*0008*/ 	.dword	$str


//--------------------- .text._Z5sobelPhS_jjj     --------------------------
	.section	.text._Z5sobelPhS_jjj,"ax",@progbits
	.align	128
        .global         _Z5sobelPhS_jjj
        .type           _Z5sobelPhS_jjj,@function
        .size           _Z5sobelPhS_jjj,(.L_x_34 - _Z5sobelPhS_jjj)
        .other          _Z5sobelPhS_jjj,@"STO_CUDA_ENTRY STV_DEFAULT"
_Z5sobelPhS_jjj:
.text._Z5sobelPhS_jjj:
[----:B------:R-:W0:Y:S01]  /*0000*/  LDC R1, c[0x0][0x37c] ;  /* 0x0000df00ff017b82 */ /* 0x000e220000000800 */
[----:B------:R-:W1:Y:S01]  /*0010*/  S2R R15, SR_TID.Y ;  /* 0x00000000000f7919 */ /* 0x000e620000002200 */
[----:B------:R-:W2:Y:S06]  /*0020*/  LDCU UR6, c[0x0][0x2fc] ;  /* 0x00005f80ff0677ac */ /* 0x000eac0008000800 */
[----:B------:R-:W3:Y:S01]  /*0030*/  S2UR UR7, SR_CTAID.Y ;  /* 0x00000000000779c3 */ /* 0x000ee20000002600 */
[----:B0-----:R-:W-:Y:S01]  /*0040*/  VIADD R1, R1, 0xffffffe8 ;  /* 0xffffffe801017836 */ /* 0x001fe20000000000 */
[----:B------:R-:W0:Y:S01]  /*0050*/  S2R R12, SR_TID.X ;  /* 0x00000000000c7919 */ /* 0x000e220000002100 */
[----:B------:R-:W4:Y:S01]  /*0060*/  LDCU UR4, c[0x0][0x360] ;  /* 0x00006c00ff0477ac */ /* 0x000f220008000800 */
[----:B------:R-:W5:Y:S01]  /*0070*/  S2R R17, SR_TID.Z ;  /* 0x0000000000117919 */ /* 0x000f620000002300 */
[----:B------:R-:W2:Y:S03]  /*0080*/  LDCU UR5, c[0x0][0x2f8] ;  /* 0x00005f00ff0577ac */ /* 0x000ea60008000800 */
[----:B------:R-:W3:Y:S08]  /*0090*/  LDC R16, c[0x0][0x364] ;  /* 0x0000d900ff107b82 */ /* 0x000ef00000000800 */
[----:B------:R-:W4:Y:S08]  /*00a0*/  S2UR UR38, SR_CTAID.X ;  /* 0x00000000002679c3 */ /* 0x000f300000002500 */
[----:B------:R-:W5:Y:S01]  /*00b0*/  LDC.64 R2, c[0x0][0x390] ;  /* 0x0000e400ff027b82 */ /* 0x000f620000000a00 */
[----:B--2---:R-:W-:-:S05]  /*00c0*/  IADD3 R18, P1, PT, R1, UR5, RZ ;  /* 0x0000000501127c10 */ /* 0x004fca000ff3e0ff */
[----:B------:R-:W-:Y:S02]  /*00d0*/  IMAD.X R19, RZ, RZ, UR6, P1 ;  /* 0x00000006ff137e24 */ /* 0x000fe400088e06ff */
[----:B---3--:R-:W-:Y:S01]  /*00e0*/  IMAD R16, R16, UR7, RZ ;  /* 0x0000000710107c24 */ /* 0x008fe2000f8e02ff */
[----:B------:R-:W2:Y:S03]  /*00f0*/  S2UR UR8, SR_CTAID.Z ;  /* 0x00000000000879c3 */ /* 0x000ea60000002700 */
[----:B-1----:R-:W-:Y:S01]  /*0100*/  IMAD.IADD R37, R16, 0x1, R15 ;  /* 0x0000000110257824 */ /* 0x002fe200078e020f */
[----:B----4-:R-:W-:-:S04]  /*0110*/  UIMAD UR38, UR38, UR4, URZ ;  /* 0x00000004262672a4 */ /* 0x010fc8000f8e02ff */
[----:B------:R-:W2:Y:S02]  /*0120*/  LDC R36, c[0x0][0x368] ;  /* 0x0000da00ff247b82 */ /* 0x000ea40000000800 */
[----:B0-----:R-:W-:Y:S02]  /*0130*/  IADD3 R38, PT, PT, R12, UR38, RZ ;  /* 0x000000260c267c10 */ /* 0x001fe4000fffe0ff */
[----:B-----5:R-:W-:-:S04]  /*0140*/  ISETP.GE.U32.AND P0, PT, R37, R2, PT ;  /* 0x000000022500720c */ /* 0x020fc80003f06070 */
[----:B------:R-:W-:Y:S01]  /*0150*/  ISETP.GE.U32.OR P0, PT, R38, R3, P0 ;  /* 0x000000032600720c */ /* 0x000fe20000706470 */
[----:B--2---:R-:W-:-:S12]  /*0160*/  IMAD R36, R36, UR8, R17 ;  /* 0x0000000824247c24 */ /* 0x004fd8000f8e0211 */
[----:B------:R-:W-:Y:S05]  /*0170*/  @P0 EXIT ;  /* 0x000000000000094d */ /* 0x000fea0003800000 */
[C---:B------:R-:W-:Y:S01]  /*0180*/  LOP3.LUT P0, RZ, R12.reuse, 0x3fc, R15, 0xc8, !PT ;  /* 0x000003fc0cff7812 */ /* 0x040fe2000780c80f */
[----:B------:R-:W0:Y:S01]  /*0190*/  LDCU UR42, c[0x0][0x398] ;  /* 0x00007300ff2a77ac */ /* 0x000e220008000800 */
[----:B------:R-:W-:Y:S01]  /*01a0*/  VIADD R13, R3, 0x4 ;  /* 0x00000004030d7836 */ /* 0x000fe20000000000 */
[----:B------:R-:W-:Y:S01]  /*01b0*/  ISETP.GT.U32.AND P2, PT, R12, 0x3, PT ;  /* 0x000000030c00780c */ /* 0x000fe20003f44070 */
[----:B------:R-:W1:Y:S02]  /*01c0*/  LDCU.64 UR4, c[0x0][0x380] ;  /* 0x00007000ff0477ac */ /* 0x000e640008000a00 */
[----:B------:R-:W-:Y:S01]  /*01d0*/  IMAD R0, R37, R13, RZ ;  /* 0x0000000d25007224 */ /* 0x000fe200078e02ff */
[----:B------:R-:W-:Y:S01]  /*01e0*/  ISETP.GT.U32.AND P1, PT, R15, 0x3, PT ;  /* 0x000000030f00780c */ /* 0x000fe20003f24070 */
[----:B------:R-:W2:Y:S03]  /*01f0*/  LDCU.64 UR36, c[0x0][0x358] ;  /* 0x00006b00ff2477ac */ /* 0x000ea60008000a00 */
[----:B------:R-:W-:-:S02]  /*0200*/  IADD3 R2, PT, PT, R38, R0, RZ ;  /* 0x0000000026027210 */ /* 0x000fc40007ffe0ff */
[----:B------:R-:W-:Y:S01]  /*0210*/  @!P0 IMAD R9, R13, 0x8, R0 ;  /* 0x000000080d098824 */ /* 0x000fe200078e0200 */
[----:B------:R-:W-:Y:S01]  /*0220*/  UMOV UR39, 0x400 ;  /* 0x0000040000277882 */ /* 0x000fe20000000000 */
[----:B------:R-:W-:Y:S01]  /*0230*/  IMAD R35, R15, 0xc, R12 ;  /* 0x0000000c0f237824 */ /* 0x000fe200078e020c */
[----:B------:R-:W3:Y:S01]  /*0240*/  LDCU UR43, c[0x0][0x398] ;  /* 0x00007300ff2b77ac */ /* 0x000ee20008000800 */
[----:B------:R-:W-:Y:S01]  /*0250*/  @!P2 VIADD R5, R2, 0x8 ;  /* 0x000000080205a836 */ /* 0x000fe20000000000 */
[----:B------:R-:W-:Y:S01]  /*0260*/  @!P0 IADD3 R9, PT, PT, R38, 0x8, R9 ;  /* 0x0000000826098810 */ /* 0x000fe20007ffe009 */
[--C-:B0-----:R-:W-:Y:S01]  /*0270*/  IMAD R4, R2, UR42, R36.reuse ;  /* 0x0000002a02047c24 */ /* 0x101fe2000f8e0224 */
[----:B------:R-:W-:Y:S01]  /*0280*/  @!P1 LEA R7, R13, R2, 0x3 ;  /* 0x000000020d079211 */ /* 0x000fe200078e18ff */
[--C-:B------:R-:W-:Y:S01]  /*0290*/  @!P2 IMAD R5, R5, UR42, R36.reuse ;  /* 0x0000002a0505ac24 */ /* 0x100fe2000f8e0224 */
[----:B------:R-:W0:Y:S01]  /*02a0*/  LDCU.64 UR40, c[0x0][0x380] ;  /* 0x00007000ff2877ac */ /* 0x000e220008000a00 */
[--C-:B------:R-:W-:Y:S01]  /*02b0*/  @!P0 IMAD R9, R9, UR42, R36.reuse ;  /* 0x0000002a09098c24 */ /* 0x100fe2000f8e0224 */
[----:B-1----:R-:W-:Y:S01]  /*02c0*/  IADD3 R4, P4, PT, R4, UR4, RZ ;  /* 0x0000000404047c10 */ /* 0x002fe2000ff9e0ff */
[----:B------:R-:W-:Y:S01]  /*02d0*/  @!P1 IMAD R7, R7, UR42, R36 ;  /* 0x0000002a07079c24 */ /* 0x000fe2000f8e0224 */
[----:B------:R-:W-:-:S02]  /*02e0*/  @!P2 IADD3 R6, P3, PT, R5, UR4, RZ ;  /* 0x000000040506ac10 */ /* 0x000fc4000ff7e0ff */
[----:B------:R-:W-:Y:S01]  /*02f0*/  @!P0 IADD3 R10, P5, PT, R9, UR4, RZ ;  /* 0x00000004090a8c10 */ /* 0x000fe2000ffbe0ff */
[----:B------:R-:W-:Y:S01]  /*0300*/  IMAD.X R5, RZ, RZ, UR5, P4 ;  /* 0x00000005ff057e24 */ /* 0x000fe2000a0e06ff */
[----:B------:R-:W-:Y:S01]  /*0310*/  @!P1 IADD3 R8, P4, PT, R7, UR4, RZ ;  /* 0x0000000407089c10 */ /* 0x000fe2000ff9e0ff */
[----:B------:R-:W-:Y:S02]  /*0320*/  @!P2 IMAD.X R7, RZ, RZ, UR5, P3 ;  /* 0x00000005ff07ae24 */ /* 0x000fe400098e06ff */
[----:B------:R-:W-:Y:S01]  /*0330*/  @!P0 IMAD.X R11, RZ, RZ, UR5, P5 ;  /* 0x00000005ff0b8e24 */ /* 0x000fe2000a8e06ff */
[----:B------:R-:W-:Y:S01]  /*0340*/  @!P1 IADD3.X R9, PT, PT, RZ, UR5, RZ, P4, !PT ;  /* 0x00000005ff099c10 */ /* 0x000fe2000a7fe4ff */
[----:B--2---:R-:W2:Y:S04]  /*0350*/  LDG.E.U8 R4, desc[UR36][R4.64] ;  /* 0x0000002404047981 */ /* 0x004ea8000c1e1100 */
[----:B------:R-:W4:Y:S04]  /*0360*/  @!P0 LDG.E.U8 R10, desc[UR36][R10.64] ;  /* 0x000000240a0a8981 */ /* 0x000f28000c1e1100 */
[----:B------:R-:W5:Y:S04]  /*0370*/  @!P2 LDG.E.U8 R6, desc[UR36][R6.64] ;  /* 0x000000240606a981 */ /* 0x000f68000c1e1100 */
[----:B------:R-:W3:Y:S01]  /*0380*/  @!P1 LDG.E.U8 R8, desc[UR36][R8.64] ;  /* 0x0000002408089981 */ /* 0x000ee2000c1e1100 */
[----:B------:R-:W1:Y:S01]  /*0390*/  S2UR UR4, SR_CgaCtaId ;  /* 0x00000000000479c3 */ /* 0x000e620000008800 */
[----:B------:R-:W-:Y:S01]  /*03a0*/  BSSY.RECONVERGENT B7, `(.L_x_0) ;  /* 0x0000160000077945 */ /* 0x000fe20003800200 */
[----:B-1----:R-:W-:-:S09]  /*03b0*/  ULEA UR39, UR4, UR39, 0x18 ;  /* 0x0000002704277291 */ /* 0x002fd2000f8ec0ff */
[----:B----4-:R1:W-:Y:S01]  /*03c0*/  @!P0 STS.U8 [R35+UR39+0x68], R10 ;  /* 0x0000680a23008988 */ /* 0x0103e20008000027 */
[----:B------:R-:W-:-:S03]  /*03d0*/  LOP3.LUT P0, RZ, R17, R12, R15, 0xfe, !PT ;  /* 0x0000000c11ff7212 */ /* 0x000fc6000780fe0f */
[----:B-----5:R1:W-:Y:S04]  /*03e0*/  @!P2 STS.U8 [R35+UR39+0x8], R6 ;  /* 0x000008062300a988 */ /* 0x0203e80008000027 */
[----:B--2---:R1:W-:Y:S04]  /*03f0*/  STS.U8 [R35+UR39], R4 ;  /* 0x0000000423007988 */ /* 0x0043e80008000027 */
[----:B---3--:R1:W-:Y:S01]  /*0400*/  @!P1 STS.U8 [R35+UR39+0x60], R8 ;  /* 0x0000600823009988 */ /* 0x0083e20008000027 */
[----:B------:R-:W-:Y:S06]  /*0410*/  BAR.SYNC.DEFER_BLOCKING 0x0 ;  /* 0x0000000000007b1d */ /* 0x000fec0000010000 */
[----:B0-----:R-:W-:Y:S05]  /*0420*/  @P0 BRA `(.L_x_1) ;  /* 0x00000014005c0947 */ /* 0x001fea0003800000 */
[----:B------:R-:W-:Y:S02]  /*0430*/  IMAD.U32 R2, RZ, RZ, UR38 ;  /* 0x00000026ff027e24 */ /* 0x000fe4000f8e00ff */
[----:B------:R-:W-:Y:S02]  /*0440*/  HFMA2 R22, -RZ, RZ, 0, 3.5762786865234375e-06 ;  /* 0x0000003cff167431 */ /* 0x000fe400000001ff */
[----:B------:R-:W-:-:S04]  /*0450*/  IMAD R34, R16, R13, R2 ;  /* 0x0000000d10227224 */ /* 0x000fc800078e0202 */
[C-C-:B------:R-:W-:Y:S01]  /*0460*/  IMAD R5, R3.reuse, 0x9, R34.reuse ;  /* 0x0000000903057824 */ /* 0x140fe200078e0222 */
[C---:B-1----:R-:W-:Y:S01]  /*0470*/  LEA R6, R3.reuse, R34, 0x3 ;  /* 0x0000002203067211 */ /* 0x042fe200078e18ff */
[C-C-:B------:R-:W-:Y:S01]  /*0480*/  IMAD R9, R3.reuse, 0x6, R34.reuse ;  /* 0x0000000603097824 */ /* 0x140fe200078e0222 */
[----:B------:R-:W-:Y:S01]  /*0490*/  IADD3 R23, PT, PT, R34, 0x4, R3 ;  /* 0x0000000422177810 */ /* 0x000fe20007ffe003 */
[--C-:B------:R-:W-:Y:S01]  /*04a0*/  IMAD R12, R3, 0x3, R34.reuse ;  /* 0x00000003030c7824 */ /* 0x100fe200078e0222 */
[----:B------:R-:W-:Y:S01]  /*04b0*/  IADD3 R5, PT, PT, R5, 0x24, RZ ;  /* 0x0000002405057810 */ /* 0x000fe20007ffe0ff */
[--C-:B------:R-:W-:Y:S01]  /*04c0*/  IMAD R0, R3, 0xb, R34.reuse ;  /* 0x0000000b03007824 */ /* 0x100fe200078e0222 */
[----:B------:R-:W-:Y:S01]  /*04d0*/  IADD3 R9, PT, PT, R9, 0x18, RZ ;  /* 0x0000001809097810 */ /* 0x000fe20007ffe0ff */
[C-C-:B------:R-:W-:Y:S01]  /*04e0*/  IMAD R4, R3.reuse, 0xa, R34.reuse ;  /* 0x0000000a03047824 */ /* 0x140fe200078e0222 */
[----:B------:R-:W-:Y:S01]  /*04f0*/  IADD3 R31, PT, PT, R12, 0xc, RZ ;  /* 0x0000000c0c1f7810 */ /* 0x000fe20007ffe0ff */
[----:B------:R-:W-:-:S02]  /*0500*/  IMAD R8, R3, 0x7, R34 ;  /* 0x0000000703087824 */ /* 0x000fc400078e0222 */
[C-C-:B------:R-:W-:Y:S02]  /*0510*/  IMAD R10, R3.reuse, 0x5, R34.reuse ;  /* 0x00000005030a7824 */ /* 0x140fe400078e0222 */
[C-C-:B------:R-:W-:Y:S02]  /*0520*/  IMAD R11, R3.reuse, 0x4, R34.reuse ;  /* 0x00000004030b7824 */ /* 0x140fe400078e0222 */
[----:B------:R-:W-:Y:S02]  /*0530*/  IMAD R13, R3, 0x2, R34 ;  /* 0x00000002030d7824 */ /* 0x000fe400078e0222 */
[----:B------:R-:W-:Y:S02]  /*0540*/  VIADD R33, R0, 0x2c ;  /* 0x0000002c00217836 */ /* 0x000fe40000000000 */
[----:B------:R-:W-:Y:S02]  /*0550*/  VIADD R3, R4, 0x28 ;  /* 0x0000002804037836 */ /* 0x000fe40000000000 */
[----:B------:R-:W-:-:S02]  /*0560*/  VIADD R7, R6, 0x20 ;  /* 0x0000002006077836 */ /* 0x000fc40000000000 */
[----:B------:R-:W-:Y:S02]  /*0570*/  VIADD R27, R8, 0x1c ;  /* 0x0000001c081b7836 */ /* 0x000fe40000000000 */
[----:B------:R-:W-:Y:S02]  /*0580*/  VIADD R29, R10, 0x14 ;  /* 0x000000140a1d7836 */ /* 0x000fe40000000000 */
[----:B------:R-:W-:Y:S02]  /*0590*/  VIADD R11, R11, 0x10 ;  /* 0x000000100b0b7836 */ /* 0x000fe40000000000 */
[----:B------:R-:W-:Y:S02]  /*05a0*/  VIADD R13, R13, 0x8 ;  /* 0x000000080d0d7836 */ /* 0x000fe40000000000 */
[--C-:B------:R-:W-:Y:S02]  /*05b0*/  IMAD R34, R34, UR42, R36.reuse ;  /* 0x0000002a22227c24 */ /* 0x100fe4000f8e0224 */
[----:B------:R-:W-:-:S02]  /*05c0*/  IMAD R23, R23, UR42, R36 ;  /* 0x0000002a17177c24 */ /* 0x000fc4000f8e0224 */
[--C-:B------:R-:W-:Y:S02]  /*05d0*/  IMAD R33, R33, UR42, R36.reuse ;  /* 0x0000002a21217c24 */ /* 0x100fe4000f8e0224 */
[--C-:B------:R-:W-:Y:S02]  /*05e0*/  IMAD R24, R3, UR42, R36.reuse ;  /* 0x0000002a03187c24 */ /* 0x100fe4000f8e0224 */
[--C-:B------:R-:W-:Y:S02]  /*05f0*/  IMAD R25, R5, UR42, R36.reuse ;  /* 0x0000002a05197c24 */ /* 0x100fe4000f8e0224 */
[--C-:B------:R-:W-:Y:S02]  /*0600*/  IMAD R26, R7, UR42, R36.reuse ;  /* 0x0000002a071a7c24 */ /* 0x100fe4000f8e0224 */
[--C-:B------:R-:W-:Y:S02]  /*0610*/  IMAD R27, R27, UR42, R36.reuse ;  /* 0x0000002a1b1b7c24 */ /* 0x100fe4000f8e0224 */
[----:B------:R-:W-:-:S02]  /*0620*/  IMAD R28, R9, UR42, R36 ;  /* 0x0000002a091c7c24 */ /* 0x000fc4000f8e0224 */
[--C-:B------:R-:W-:Y:S02]  /*0630*/  IMAD R29, R29, UR42, R36.reuse ;  /* 0x0000002a1d1d7c24 */ /* 0x100fe4000f8e0224 */
[--C-:B------:R-:W-:Y:S02]  /*0640*/  IMAD R30, R11, UR42, R36.reuse ;  /* 0x0000002a0b1e7c24 */ /* 0x100fe4000f8e0224 */
[--C-:B------:R-:W-:Y:S02]  /*0650*/  IMAD R31, R31, UR42, R36.reuse ;  /* 0x0000002a1f1f7c24 */ /* 0x100fe4000f8e0224 */
[----:B------:R-:W-:-:S07]  /*0660*/  IMAD R32, R13, UR42, R36 ;  /* 0x0000002a0d207c24 */ /* 0x000fce000f8e0224 */
.L_x_26:
[----:B------:R-:W-:-:S05]  /*0670*/  IADD3 R4, P0, PT, R34, UR40, RZ ;  /* 0x0000002822047c10 */ /* 0x000fca000ff1e0ff */
[----:B------:R-:W-:-:S05]  /*0680*/  IMAD.X R5, RZ, RZ, UR41, P0 ;  /* 0x00000029ff057e24 */ /* 0x000fca00080e06ff */
[----:B------:R-:W2:Y:S01]  /*0690*/  LDG.E.U8 R9, desc[UR36][R4.64] ;  /* 0x0000002404097981 */ /* 0x000ea2000c1e1100 */
[----:B------:R-:W0:Y:S01]  /*06a0*/  S2UR UR5, SR_CgaCtaId ;  /* 0x00000000000579c3 */ /* 0x000e220000008800 */
[----:B------:R-:W-:Y:S01]  /*06b0*/  UMOV UR4, 0x400 ;  /* 0x0000040000047882 */ /* 0x000fe20000000000 */
[----:B------:R-:W-:Y:S01]  /*06c0*/  BSSY.RECONVERGENT B6, `(.L_x_2) ;  /* 0x0000015000067945 */ /* 0x000fe20003800200 */
[----:B0-----:R-:W-:-:S06]  /*06d0*/  ULEA UR4, UR5, UR4, 0x18 ;  /* 0x0000000405047291 */ /* 0x001fcc000f8ec0ff */
[----:B------:R-:W-:-:S03]  /*06e0*/  IADD3 R39, PT, PT, R22, UR4, RZ ;  /* 0x0000000416277c10 */ /* 0x000fc6000fffe0ff */
[----:B------:R-:W2:Y:S02]  /*06f0*/  LDS.U8 R8, [R22+UR4+-0x3c] ;  /* 0xffffc40416087984 */ /* 0x000ea40008000000 */
[----:B--2---:R-:W-:-:S13]  /*0700*/  ISETP.NE.AND P0, PT, R8, R9, PT ;  /* 0x000000090800720c */ /* 0x004fda0003f05270 */
[----:B------:R-:W-:Y:S05]  /*0710*/  @!P0 BRA `(.L_x_3) ;  /* 0x00000000003c8947 */ /* 0x000fea0003800000 */
[----:B------:R-:W0:Y:S01]  /*0720*/  LDC.64 R4, c[0x0][0x390] ;  /* 0x0000e400ff047b82 */ /* 0x000e220000000a00 */
[----:B------:R-:W-:Y:S01]  /*0730*/  MOV R10, 0x0 ;  /* 0x00000000000a7802 */ /* 0x000fe20000000f00 */
[----:B------:R1:W-:Y:S01]  /*0740*/  STL.64 [R1+0x10], R8 ;  /* 0x0000100801007387 */ /* 0x0003e20000100a00 */
[----:B------:R-:W2:Y:S01]  /*0750*/  LDCU.64 UR4, c[0x4][0x8] ;  /* 0x01000100ff0477ac */ /* 0x000ea20008000a00 */
[----:B------:R-:W-:Y:S01]  /*0760*/  IMAD.MOV.U32 R6, RZ, RZ, R18 ;  /* 0x000000ffff067224 */ /* 0x000fe200078e0012 */
[----:B------:R-:W-:-:S03]  /*0770*/  MOV R7, R19 ;  /* 0x0000001300077202 */ /* 0x000fc60000000f00 */
[----:B------:R-:W3:Y:S01]  /*0780*/  LDC.64 R10, c[0x4][R10] ;  /* 0x010000000a0a7b82 */ /* 0x000ee20000000a00 */
[----:B0-----:R-:W-:Y:S02]  /*0790*/  IMAD.MOV.U32 R3, RZ, RZ, R5 ;  /* 0x000000ffff037224 */ /* 0x001fe400078e0005 */
[----:B------:R-:W-:Y:S01]  /*07a0*/  IMAD.MOV.U32 R17, RZ, RZ, R4 ;  /* 0x000000ffff117224 */ /* 0x000fe200078e0004 */
[----:B--2---:R-:W-:Y:S01]  /*07b0*/  MOV R4, UR4 ;  /* 0x0000000400047c02 */ /* 0x004fe20008000f00 */
[----:B------:R-:W-:Y:S01]  /*07c0*/  IMAD.U32 R5, RZ, RZ, UR5 ;  /* 0x00000005ff057e24 */ /* 0x000fe2000f8e00ff */
[----:B------:R1:W-:Y:S04]  /*07d0*/  STL.64 [R1], R2 ;  /* 0x0000000201007387 */ /* 0x0003e80000100a00 */
[----:B---3--:R1:W-:Y:S02]  /*07e0*/  STL.64 [R1+0x8], R16 ;  /* 0x0000081001007387 */ /* 0x0083e40000100a00 */
[----:B------:R-:W-:-:S07]  /*07f0*/  LEPC R20, `(.L_x_3) ;  /* 0x000000001014794e */ /* 0x000fce0000000000 */
[----:B-1----:R-:W-:Y:S05]  /*0800*/  CALL.ABS.NOINC R10 ;  /* 0x000000000a007343 */ /* 0x002fea0003c00000 */
.L_x_3:
[----:B------:R-:W-:Y:S05]  /*0810*/  BSYNC.RECONVERGENT B6 ;  /* 0x0000000000067941 */ /* 0x000fea0003800200 */
.L_x_2:
[----:B------:R-:W-:Y:S01]  /*0820*/  IADD3 R4, P0, PT, R23, UR40, RZ ;  /* 0x0000002817047c10 */ /* 0x000fe2000ff1e0ff */
[----:B------:R-:W0:Y:S04]  /*0830*/  LDS.U8 R8, [R39+-0x30] ;  /* 0xffffd00027087984 */ /* 0x000e280000000000 */
[----:B------:R-:W-:-:S05]  /*0840*/  IMAD.X R5, RZ, RZ, UR41, P0 ;  /* 0x00000029ff057e24 */ /* 0x000fca00080e06ff */
[----:B------:R-:W0:Y:S01]  /*0850*/  LDG.E.U8 R9, desc[UR36][R4.64] ;  /* 0x0000002404097981 */ /* 0x000e22000c1e1100 */
[----:B------:R-:W-:Y:S01]  /*0860*/  BSSY.RECONVERGENT B6, `(.L_x_4) ;  /* 0x0000013000067945 */ /* 0x000fe20003800200 */
[----:B0-----:R-:W-:-:S13]  /*0870*/  ISETP.NE.AND P0, PT, R8, R9, PT ;  /* 0x000000090800720c */ /* 0x001fda0003f05270 */
[----:B------:R-:W-:Y:S05]  /*0880*/  @!P0 BRA `(.L_x_5) ;  /* 0x0000000000408947 */ /* 0x000fea0003800000 */
[----:B------:R-:W0:Y:S01]  /*0890*/  LDC.64 R4, c[0x0][0x390] ;  /* 0x0000e400ff047b82 */ /* 0x000e220000000a00 */
[----:B------:R-:W-:Y:S01]  /*08a0*/  MOV R12, 0x0 ;  /* 0x00000000000c7802 */ /* 0x000fe20000000f00 */
[----:B------:R-:W-:Y:S01]  /*08b0*/  VIADD R10, R16, 0x1 ;  /* 0x00000001100a7836 */ /* 0x000fe20000000000 */
[----:B------:R1:W-:Y:S01]  /*08c0*/  STL.64 [R1+0x10], R8 ;  /* 0x0000100801007387 */ /* 0x0003e20000100a00 */
[----:B------:R-:W2:Y:S01]  /*08d0*/  LDCU.64 UR4, c[0x4][0x8] ;  /* 0x01000100ff0477ac */ /* 0x000ea20008000a00 */
[----:B------:R-:W-:Y:S02]  /*08e0*/  IMAD.MOV.U32 R6, RZ, RZ, R18 ;  /* 0x000000ffff067224 */ /* 0x000fe400078e0012 */
[----:B------:R-:W-:Y:S01]  /*08f0*/  IMAD.MOV.U32 R7, RZ, RZ, R19 ;  /* 0x000000ffff077224 */ /* 0x000fe200078e0013 */
[----:B------:R-:W3:Y:S01]  /*0900*/  LDC.64 R12, c[0x4][R12] ;  /* 0x010000000c0c7b82 */ /* 0x000ee20000000a00 */
[----:B0-----:R-:W-:Y:S01]  /*0910*/  MOV R3, R5 ;  /* 0x0000000500037202 */ /* 0x001fe20000000f00 */
[----:B------:R-:W-:Y:S01]  /*0920*/  IMAD.MOV.U32 R11, RZ, RZ, R4 ;  /* 0x000000ffff0b7224 */ /* 0x000fe200078e0004 */
[----:B--2---:R-:W-:Y:S01]  /*0930*/  MOV R5, UR5 ;  /* 0x0000000500057c02 */ /* 0x004fe20008000f00 */
[----:B------:R-:W-:-:S02]  /*0940*/  IMAD.U32 R4, RZ, RZ, UR4 ;  /* 0x00000004ff047e24 */ /* 0x000fc4000f8e00ff */
[----:B------:R1:W-:Y:S04]  /*0950*/  STL.64 [R1], R2 ;  /* 0x0000000201007387 */ /* 0x0003e80000100a00 */
[----:B---3--:R1:W-:Y:S02]  /*0960*/  STL.64 [R1+0x8], R10 ;  /* 0x0000080a01007387 */ /* 0x0083e40000100a00 */
[----:B------:R-:W-:-:S07]  /*0970*/  LEPC R20, `(.L_x_5) ;  /* 0x000000001014794e */ /* 0x000fce0000000000 */
[----:B-1----:R-:W-:Y:S05]  /*0980*/  CALL.ABS.NOINC R12 ;  /* 0x000000000c007343 */ /* 0x002fea0003c00000 */
.L_x_5:
[----:B------:R-:W-:Y:S05]  /*0990*/  BSYNC.RECONVERGENT B6 ;  /* 0x0000000000067941 */ /* 0x000fea0003800200 */
.L_x_4:
[----:B------:R-:W-:Y:S01]  /*09a0*/  IADD3 R4, P0, PT, R32, UR40, RZ ;  /* 0x0000002820047c10 */ /* 0x000fe2000ff1e0ff */
[----:B------:R-:W0:Y:S03]  /*09b0*/  LDS.U8 R8, [R39+-0x24] ;  /* 0xffffdc0027087984 */ /* 0x000e260000000000 */
[----:B------:R-:W-:-:S05]  /*09c0*/  IADD3.X R5, PT, PT, RZ, UR41, RZ, P0, !PT ;  /* 0x00000029ff057c10 */ /* 0x000fca00087fe4ff */
        /* <DEDUP_REMOVED lines=9> */
[----:B------:R-:W-:Y:S01]  /*0a60*/  MOV R6, R18 ;  /* 0x0000001200067202 */ /* 0x000fe20000000f00 */
[----:B------:R-:W-:Y:S02]  /*0a70*/  IMAD.MOV.U32 R7, RZ, RZ, R19 ;  /* 0x000000ffff077224 */ /* 0x000fe400078e0013 */
[----:B------:R-:W3:Y:S01]  /*0a80*/  LDC.64 R12, c[0x4][R12] ;  /* 0x010000000c0c7b82 */ /* 0x000ee20000000a00 */
[----:B0-----:R-:W-:Y:S01]  /*0a90*/  IMAD.MOV.U32 R3, RZ, RZ, R5 ;  /* 0x000000ffff037224 */ /* 0x001fe200078e0005 */
[----:B------:R-:W-:Y:S01]  /*0aa0*/  MOV R11, R4 ;  /* 0x00000004000b7202 */ /* 0x000fe20000000f00 */
[----:B--2---:R-:W-:-:S02]  /*0ab0*/  IMAD.U32 R4, RZ, RZ, UR4 ;  /* 0x00000004ff047e24 */ /* 0x004fc4000f8e00ff */
[----:B------:R-:W-:Y:S01]  /*0ac0*/  IMAD.U32 R5, RZ, RZ, UR5 ;  /* 0x00000005ff057e24 */ /* 0x000fe2000f8e00ff */
[----:B------:R1:W-:Y:S04]  /*0ad0*/  STL.64 [R1], R2 ;  /* 0x0000000201007387 */ /* 0x0003e80000100a00 */
[----:B---3--:R1:W-:Y:S02]  /*0ae0*/  STL.64 [R1+0x8], R10 ;  /* 0x0000080a01007387 */ /* 0x0083e40000100a00 */
[----:B------:R-:W-:-:S07]  /*0af0*/  LEPC R20, `(.L_x_7) ;  /* 0x000000001014794e */ /* 0x000fce0000000000 */
[----:B-1----:R-:W-:Y:S05]  /*0b00*/  CALL.ABS.NOINC R12 ;  /* 0x000000000c007343 */ /* 0x002fea0003c00000 */
.L_x_7:
[----:B------:R-:W-:Y:S05]  /*0b10*/  BSYNC.RECONVERGENT B6 ;  /* 0x0000000000067941 */ /* 0x000fea0003800200 */
.L_x_6:
        /* <DEDUP_REMOVED lines=9> */
[----:B------:R1:W-:Y:S01]  /*0bb0*/  STL.64 [R1+0x10], R8 ;  /* 0x0000100801007387 */ /* 0x0003e20000100a00 */
[----:B------:R-:W-:Y:S01]  /*0bc0*/  IADD3 R10, PT, PT, R16, 0x3, RZ ;  /* 0x00000003100a7810 */ /* 0x000fe20007ffe0ff */
[----:B------:R-:W2:Y:S01]  /*0bd0*/  LDCU.64 UR4, c[0x4][0x8] ;  /* 0x01000100ff0477ac */ /* 0x000ea20008000a00 */
[----:B------:R-:W-:Y:S01]  /*0be0*/  IMAD.MOV.U32 R6, RZ, RZ, R18 ;  /* 0x000000ffff067224 */ /* 0x000fe200078e0012 */
[----:B------:R-:W-:Y:S02]  /*0bf0*/  MOV R7, R19 ;  /* 0x0000001300077202 */ /* 0x000fe40000000f00 */
        /* <DEDUP_REMOVED lines=9> */
.L_x_9:
[----:B------:R-:W-:Y:S05]  /*0c90*/  BSYNC.RECONVERGENT B6 ;  /* 0x0000000000067941 */ /* 0x000fea0003800200 */
.L_x_8:
        /* <DEDUP_REMOVED lines=23> */
.L_x_11:
[----:B------:R-:W-:Y:S05]  /*0e10*/  BSYNC.RECONVERGENT B6 ;  /* 0x0000000000067941 */ /* 0x000fea0003800200 */
.L_x_10:
[----:B------:R-:W-:Y:S01]  /*0e20*/  IADD3 R4, P0, PT, R29, UR40, RZ ;  /* 0x000000281d047c10 */ /* 0x000fe2000ff1e0ff */
[----:B------:R-:W0:Y:S03]  /*0e30*/  LDS.U8 R8, [R39] ;  /* 0x0000000027087984 */ /* 0x000e260000000000 */
        /* <DEDUP_REMOVED lines=21> */
.L_x_13:
[----:B------:R-:W-:Y:S05]  /*0f90*/  BSYNC.RECONVERGENT B6 ;  /* 0x0000000000067941 */ /* 0x000fea0003800200 */
.L_x_12:
[----:B------:R-:W-:Y:S01]  /*0fa0*/  IADD3 R4, P0, PT, R28, UR40, RZ ;  /* 0x000000281c047c10 */ /* 0x000fe2000ff1e0ff */
[----:B------:R-:W0:Y:S04]  /*0fb0*/  LDS.U8 R8, [R39+0xc] ;  /* 0x00000c0027087984 */ /* 0x000e280000000000 */
        /* <DEDUP_REMOVED lines=21> */
.L_x_15:
[----:B------:R-:W-:Y:S05]  /*1110*/  BSYNC.RECONVERGENT B6 ;  /* 0x0000000000067941 */ /* 0x000fea0003800200 */
.L_x_14:
        /* <DEDUP_REMOVED lines=23> */
.L_x_17:
[----:B------:R-:W-:Y:S05]  /*1290*/  BSYNC.RECONVERGENT B6 ;  /* 0x0000000000067941 */ /* 0x000fea0003800200 */
.L_x_16:
[----:B------:R-:W-:Y:S01]  /*12a0*/  IADD3 R4, P0, PT, R26, UR40, RZ ;  /* 0x000000281a047c10 */ /* 0x000fe2000ff1e0ff */
[----:B------:R-:W0:Y:S03]  /*12b0*/  LDS.U8 R8, [R39+0x24] ;  /* 0x0000240027087984 */ /* 0x000e260000000000 */
        /* <DEDUP_REMOVED lines=21> */
.L_x_19:
[----:B------:R-:W-:Y:S05]  /*1410*/  BSYNC.RECONVERGENT B6 ;  /* 0x0000000000067941 */ /* 0x000fea0003800200 */
.L_x_18:
        /* <DEDUP_REMOVED lines=23> */
.L_x_21:
[----:B------:R-:W-:Y:S05]  /*1590*/  BSYNC.RECONVERGENT B6 ;  /* 0x0000000000067941 */ /* 0x000fea0003800200 */
.L_x_20:
        /* <DEDUP_REMOVED lines=23> */
.L_x_23:
[----:B------:R-:W-:Y:S05]  /*1710*/  BSYNC.RECONVERGENT B6 ;  /* 0x0000000000067941 */ /* 0x000fea0003800200 */
.L_x_22:
        /* <DEDUP_REMOVED lines=23> */
.L_x_25:
[----:B------:R-:W-:Y:S05]  /*1890*/  BSYNC.RECONVERGENT B6 ;  /* 0x0000000000067941 */ /* 0x000fea0003800200 */
.L_x_24:
[----:B------:R-:W-:Y:S01]  /*18a0*/  IADD3 R22, PT, PT, R22, 0x1, RZ ;  /* 0x0000000116167810 */ /* 0x000fe20007ffe0ff */
[----:B------:R-:W-:Y:S01]  /*18b0*/  VIADD R33, R33, UR43 ;  /* 0x0000002b21217c36 */ /* 0x000fe20008000000 */
[----:B------:R-:W-:Y:S01]  /*18c0*/  IADD3 R34, PT, PT, R34, UR43, RZ ;  /* 0x0000002b22227c10 */ /* 0x000fe2000fffe0ff */
[----:B------:R-:W-:Y:S01]  /*18d0*/  VIADD R25, R25, UR43 ;  /* 0x0000002b19197c36 */ /* 0x000fe20008000000 */
[----:B------:R-:W-:Y:S01]  /*18e0*/  ISETP.NE.AND P0, PT, R22, 0x48, PT ;  /* 0x000000481600780c */ /* 0x000fe20003f05270 */
[----:B------:R-:W-:Y:S01]  /*18f0*/  VIADD R26, R26, UR43 ;  /* 0x0000002b1a1a7c36 */ /* 0x000fe20008000000 */
[----:B------:R-:W-:Y:S01]  /*1900*/  IADD3 R24, PT, PT, R24, UR43, RZ ;  /* 0x0000002b18187c10 */ /* 0x000fe2000fffe0ff */
[----:B------:R-:W-:Y:S01]  /*1910*/  VIADD R28, R28, UR43 ;  /* 0x0000002b1c1c7c36 */ /* 0x000fe20008000000 */
[----:B------:R-:W-:Y:S01]  /*1920*/  IADD3 R27, PT, PT, R27, UR43, RZ ;  /* 0x0000002b1b1b7c10 */ /* 0x000fe2000fffe0ff */
[----:B------:R-:W-:Y:S01]  /*1930*/  VIADD R30, R30, UR43 ;  /* 0x0000002b1e1e7c36 */ /* 0x000fe20008000000 */
[----:B------:R-:W-:Y:S01]  /*1940*/  IADD3 R29, PT, PT, R29, UR43, RZ ;  /* 0x0000002b1d1d7c10 */ /* 0x000fe2000fffe0ff */
[----:B------:R-:W-:Y:S01]  /*1950*/  VIADD R23, R23, UR43 ;  /* 0x0000002b17177c36 */ /* 0x000fe20008000000 */
[----:B------:R-:W-:Y:S01]  /*1960*/  IADD3 R31, PT, PT, R31, UR43, RZ ;  /* 0x0000002b1f1f7c10 */ /* 0x000fe2000fffe0ff */
[----:B------:R-:W-:Y:S01]  /*1970*/  VIADD R2, R2, 0x1 ;  /* 0x0000000102027836 */ /* 0x000fe20000000000 */
[----:B------:R-:W-:-:S03]  /*1980*/  IADD3 R32, PT, PT, R32, UR43, RZ ;  /* 0x0000002b20207c10 */ /* 0x000fc6000fffe0ff */
[----:B------:R-:W-:Y:S05]  /*1990*/  @P0 BRA `(.L_x_26) ;  /* 0xffffffec00340947 */ /* 0x000fea000383ffff */
.L_x_1:
[----:B------:R-:W-:Y:S05]  /*19a0*/  BSYNC.RECONVERGENT B7 ;  /* 0x0000000000077941 */ /* 0x000fea0003800200 */
.L_x_0:
[----:B------:R-:W0:Y:S01]  /*19b0*/  LDS.U8 R3, [R35+UR39+0xd] ;  /* 0x00000d2723037984 */ /* 0x000e220008000000 */
[----:B------:R-:W-:Y:S03]  /*19c0*/  BSSY.RECONVERGENT B0, `(.L_x_27) ;  /* 0x0000089000007945 */ /* 0x000fe60003800200 */
[----:B------:R-:W-:Y:S04]  /*19d0*/  LDS.U8 R0, [R35+UR39] ;  /* 0x0000002723007984 */ /* 0x000fe80008000000 */
[----:B------:R-:W2:Y:S04]  /*19e0*/  LDS.U8 R17, [R35+UR39+0x1] ;  /* 0x0000012723117984 */ /* 0x000ea80008000000 */
[----:B------:R-:W3:Y:S04]  /*19f0*/  LDS.U8 R16, [R35+UR39+0x3] ;  /* 0x0000032723107984 */ /* 0x000ee80008000000 */
[----:B------:R-:W4:Y:S04]  /*1a00*/  LDS.U8 R18, [R35+UR39+0x4] ;  /* 0x0000042723127984 */ /* 0x000f280008000000 */
[----:B------:R-:W5:Y:S04]  /*1a10*/  LDS.U8 R2, [R35+UR39+0xc] ;  /* 0x00000c2723027984 */ /* 0x000f680008000000 */
[----:B------:R-:W5:Y:S04]  /*1a20*/  LDS.U8 R29, [R35+UR39+0xf] ;  /* 0x00000f27231d7984 */ /* 0x000f680008000000 */
[----:B-1----:R-:W1:Y:S04]  /*1a30*/  LDS.U8 R4, [R35+UR39+0xe] ;  /* 0x00000e2723047984 */ /* 0x002e680008000000 */
[----:B------:R-:W1:Y:S04]  /*1a40*/  LDS.U8 R26, [R35+UR39+0x1b] ;  /* 0x00001b27231a7984 */ /* 0x000e680008000000 */
[----:B------:R-:W-:Y:S01]  /*1a50*/  LDS.U8 R27, [R35+UR39+0x1c] ;  /* 0x00001c27231b7984 */ /* 0x000fe20008000000 */
[----:B0-----:R-:W-:-:S03]  /*1a60*/  IMAD.U32 R12, R3, -0x8, RZ ;  /* 0xfffffff8030c7824 */ /* 0x001fc600078e00ff */
[----:B------:R-:W0:Y:S04]  /*1a70*/  LDS.U8 R10, [R35+UR39+0x10] ;  /* 0x00001027230a7984 */ /* 0x000e280008000000 */
[----:B------:R-:W0:Y:S01]  /*1a80*/  LDS.U8 R3, [R35+UR39+0x2] ;  /* 0x0000022723037984 */ /* 0x000e220008000000 */
[----:B------:R-:W-:Y:S01]  /*1a90*/  I2F.F64 R12, R12 ;  /* 0x0000000c000c7312 */ /* 0x000fe20000201c00 */
[C---:B--2---:R-:W-:Y:S02]  /*1aa0*/  IMAD R19, R17.reuse, 0x2, R0 ;  /* 0x0000000211137824 */ /* 0x044fe400078e0200 */
[----:B------:R-:W2:Y:S03]  /*1ab0*/  LDS.U8 R9, [R35+UR39+0x18] ;  /* 0x0000182723097984 */ /* 0x000ea60008000000 */
[----:B---3--:R-:W-:Y:S01]  /*1ac0*/  LEA R24, R16, -R19, 0x1 ;  /* 0x8000001310187211 */ /* 0x008fe200078e08ff */
[----:B------:R-:W-:Y:S01]  /*1ad0*/  IMAD.IADD R19, R17, 0x1, R16 ;  /* 0x0000000111137824 */ /* 0x000fe200078e0210 */
[----:B------:R-:W3:Y:S01]  /*1ae0*/  LDS.U8 R8, [R35+UR39+0x19] ;  /* 0x0000192723087984 */ /* 0x000ee20008000000 */
[----:B----4-:R-:W-:Y:S03]  /*1af0*/  I2F.F64.U16 R6, R18 ;  /* 0x0000001200067312 */ /* 0x010fe60000101800 */
[----:B------:R-:W-:-:S02]  /*1b00*/  LEA R25, R19, R0, 0x2 ;  /* 0x0000000013197211 */ /* 0x000fc400078e10ff */
[----:B-----5:R-:W-:Y:S01]  /*1b10*/  LEA R14, -R2, RZ, 0x2 ;  /* 0x000000ff020e7211 */ /* 0x020fe200078e11ff */
[----:B------:R-:W-:Y:S02]  /*1b20*/  LDS.U8 R0, [R35+UR39+0x30] ;  /* 0x0000302723007984 */ /* 0x000fe40008000000 */
[----:B------:R-:W4:Y:S01]  /*1b30*/  I2F.F64 R16, R24 ;  /* 0x0000001800107312 */ /* 0x000f220000201c00 */
[----:B------:R-:W-:Y:S01]  /*1b40*/  IMAD.IADD R25, R18, 0x1, R25 ;  /* 0x0000000112197824 */ /* 0x000fe200078e0219 */
[----:B------:R-:W-:Y:S01]  /*1b50*/  SHF.L.U32 R29, R29, 0x3, RZ ;  /* 0x000000031d1d7819 */ /* 0x000fe200000006ff */
[----:B-1----:R-:W-:-:S03]  /*1b60*/  IMAD R22, R4, -0xc, RZ ;  /* 0xfffffff404167824 */ /* 0x002fc600078e02ff */
[----:B------:R-:W-:Y:S01]  /*1b70*/  LEA R28, R2, R25, 0x1 ;  /* 0x00000019021c7211 */ /* 0x000fe200078e08ff */
[----:B------:R-:W-:Y:S01]  /*1b80*/  IMAD.MOV R31, RZ, RZ, -R29 ;  /* 0x000000ffff1f7224 */ /* 0x000fe200078e0a1d */
[----:B------:R-:W1:Y:S01]  /*1b90*/  I2F.F64 R14, R14 ;  /* 0x0000000e000e7312 */ /* 0x000e620000201c00 */
[----:B------:R-:W5:Y:S01]  /*1ba0*/  LDS.U8 R2, [R35+UR39+0x24] ;  /* 0x0000242723027984 */ /* 0x000f620008000000 */
[----:B----4-:R-:W-:-:S06]  /*1bb0*/  DADD R6, R16, R6 ;  /* 0x0000000010067229 */ /* 0x010fcc0000000006 */
[----:B------:R-:W4:Y:S01]  /*1bc0*/  I2F.F64.U32 R20, R29 ;  /* 0x0000001d00147312 */ /* 0x000f220000201800 */
[----:B------:R-:W-:Y:S02]  /*1bd0*/  IMAD R16, R26, 0xc, RZ ;  /* 0x0000000c1a107824 */ /* 0x000fe400078e02ff */
[----:B------:R-:W5:Y:S01]  /*1be0*/  LDS.U8 R26, [R35+UR39+0x26] ;  /* 0x00002627231a7984 */ /* 0x000f620008000000 */
[C---:B0-----:R-:W-:Y:S01]  /*1bf0*/  IMAD.SHL.U32 R4, R10.reuse, 0x4, RZ ;  /* 0x000000040a047824 */ /* 0x041fe200078e00ff */
[----:B------:R-:W-:Y:S01]  /*1c00*/  LEA R10, -R10, RZ, 0x1 ;  /* 0x000000ff0a0a7211 */ /* 0x000fe200078e09ff */
[----:B------:R-:W-:Y:S01]  /*1c10*/  IMAD R28, R3, -0x6, -R28 ;  /* 0xfffffffa031c7824 */ /* 0x000fe200078e0a1c */
[----:B-1----:R-:W-:Y:S01]  /*1c20*/  DADD R14, R6, R14 ;  /* 0x00000000060e7229 */ /* 0x002fe2000000000e */
[----:B------:R-:W0:Y:S01]  /*1c30*/  LDS.U8 R3, [R35+UR39+0x25] ;  /* 0x0000252723037984 */ /* 0x000e220008000000 */
[----:B------:R-:W-:Y:S01]  /*1c40*/  I2F.F64 R22, R22 ;  /* 0x0000001600167312 */ /* 0x000fe20000201c00 */
[----:B------:R-:W-:-:S02]  /*1c50*/  IMAD R6, R27, 0x6, RZ ;  /* 0x000000061b067824 */ /* 0x000fc400078e02ff */
[----:B------:R-:W1:Y:S01]  /*1c60*/  LDS.U8 R27, [R35+UR39+0x27] ;  /* 0x00002727231b7984 */ /* 0x000e620008000000 */
[----:B--2---:R-:W-:Y:S02]  /*1c70*/  IMAD R19, R9, -0x6, RZ ;  /* 0xfffffffa09137824 */ /* 0x004fe400078e02ff */
[----:B------:R-:W-:Y:S01]  /*1c80*/  DADD R14, R14, R12 ;  /* 0x000000000e0e7229 */ /* 0x000fe2000000000c */
[----:B---3--:R-:W-:Y:S01]  /*1c90*/  IMAD R8, R8, -0xc, RZ ;  /* 0xfffffff408087824 */ /* 0x008fe200078e02ff */
[----:B------:R2:W3:Y:S06]  /*1ca0*/  I2F.F64 R24, R28 ;  /* 0x0000001c00187312 */ /* 0x0004ec0000201c00 */
[----:B----4-:R-:W-:-:S02]  /*1cb0*/  DADD R20, R14, R20 ;  /* 0x000000000e147229 */ /* 0x010fc40000000014 */
[----:B------:R-:W4:Y:S01]  /*1cc0*/  I2F.F64.U32 R4, R4 ;  /* 0x0000000400047312 */ /* 0x000f220000201800 */
[----:B--2---:R-:W2:Y:S01]  /*1cd0*/  LDS.U8 R28, [R35+UR39+0x28] ;  /* 0x00002827231c7984 */ /* 0x004ea20008000000 */
[----:B---3--:R-:W-:-:S06]  /*1ce0*/  DADD R24, R12, R24 ;  /* 0x000000000c187229 */ /* 0x008fcc0000000018 */
[----:B------:R3:W0:Y:S01]  /*1cf0*/  I2F.F64 R14, R31 ;  /* 0x0000001f000e7312 */ /* 0x0006220000201c00 */
[----:B-----5:R-:W-:Y:S01]  /*1d00*/  IMAD.SHL.U32 R30, R2, 0x2, RZ ;  /* 0x00000002021e7824 */ /* 0x020fe200078e00ff */
[----:B------:R-:W-:-:S06]  /*1d10*/  DADD R22, R24, R22 ;  /* 0x0000000018167229 */ /* 0x000fcc0000000016 */
[----:B------:R-:W5:Y:S01]  /*1d20*/  I2F.F64 R10, R10 ;  /* 0x0000000a000a7312 */ /* 0x000f620000201c00 */
[----:B----4-:R-:W-:Y:S01]  /*1d30*/  DADD R20, R20, R4 ;  /* 0x0000000014147229 */ /* 0x010fe20000000004 */
[----:B------:R-:W-:Y:S01]  /*1d40*/  LEA R24, -R2, RZ, 0x2 ;  /* 0x000000ff02187211 */ /* 0x000fe200078e11ff */
[----:B---3--:R-:W-:Y:S01]  /*1d50*/  IMAD R31, R26, 0xc, RZ ;  /* 0x0000000c1a1f7824 */ /* 0x008fe200078e02ff */
[----:B0-----:R-:W-:-:S04]  /*1d60*/  DADD R14, R22, R14 ;  /* 0x00000000160e7229 */ /* 0x001fc8000000000e */
[----:B------:R-:W0:Y:S01]  /*1d70*/  I2F.F64 R18, R19 ;  /* 0x0000001300127312 */ /* 0x000e220000201c00 */
[----:B------:R-:W3:Y:S01]  /*1d80*/  LDS.U8 R22, [R35+UR39+0x31] ;  /* 0x0000312723167984 */ /* 0x000ee20008000000 */
[----:B------:R-:W-:Y:S01]  /*1d90*/  SHF.L.U32 R29, R3, 0x3, RZ ;  /* 0x00000003031d7819 */ /* 0x000fe200000006ff */
[----:B-1----:R-:W-:Y:S01]  /*1da0*/  IMAD.SHL.U32 R27, R27, 0x8, RZ ;  /* 0x000000081b1b7824 */ /* 0x002fe200078e00ff */
[----:B-----5:R-:W-:-:S04]  /*1db0*/  DADD R10, R14, R10 ;  /* 0x000000000e0a7229 */ /* 0x020fc8000000000a */
[----:B------:R-:W1:Y:S01]  /*1dc0*/  I2F.F64.U32 R4, R30 ;  /* 0x0000001e00047312 */ /* 0x000e620000201800 */
[----:B------:R-:W4:Y:S04]  /*1dd0*/  LDS.U8 R15, [R35+UR39+0x32] ;  /* 0x00003227230f7984 */ /* 0x000f280008000000 */
[----:B------:R-:W5:Y:S01]  /*1de0*/  LDS.U8 R14, [R35+UR39+0x33] ;  /* 0x00003327230e7984 */ /* 0x000f620008000000 */
[----:B0-----:R-:W-:Y:S02]  /*1df0*/  DADD R20, R20, R18 ;  /* 0x0000000014147229 */ /* 0x001fe40000000012 */
[----:B------:R-:W0:Y:S01]  /*1e00*/  I2F.F64 R8, R8 ;  /* 0x0000000800087312 */ /* 0x000e220000201c00 */
[C---:B--2---:R-:W-:Y:S01]  /*1e10*/  SHF.L.U32 R23, R28.reuse, 0x2, RZ ;  /* 0x000000021c177819 */ /* 0x044fe200000006ff */
[----:B------:R-:W-:Y:S01]  /*1e20*/  IMAD.SHL.U32 R28, R28, 0x2, RZ ;  /* 0x000000021c1c7824 */ /* 0x000fe200078e00ff */
[----:B------:R-:W2:Y:S01]  /*1e30*/  LDS.U8 R35, [R35+UR39+0x34] ;  /* 0x0000342723237984 */ /* 0x000ea20008000000 */
[----:B-1----:R-:W-:-:S04]  /*1e40*/  DADD R10, R10, R4 ;  /* 0x000000000a0a7229 */ /* 0x002fc80000000004 */
[----:B------:R1:W3:Y:S01]  /*1e50*/  I2F.F64.U32 R2, R29 ;  /* 0x0000001d00027312 */ /* 0x0002e20000201800 */
[----:B0-----:R-:W-:-:S07]  /*1e60*/  DADD R20, R20, R8 ;  /* 0x0000000014147229 */ /* 0x001fce0000000008 */
[----:B------:R-:W0:Y:S01]  /*1e70*/  I2F.F64.U32 R16, R16 ;  /* 0x0000001000107312 */ /* 0x000e220000201800 */
[----:B-1----:R-:W-:Y:S01]  /*1e80*/  IMAD.MOV R29, RZ, RZ, -R29 ;  /* 0x000000ffff1d7224 */ /* 0x002fe200078e0a1d */
[----:B---3--:R-:W-:-:S06]  /*1e90*/  DADD R2, R10, R2 ;  /* 0x000000000a027229 */ /* 0x008fcc0000000002 */
[----:B------:R-:W1:Y:S01]  /*1ea0*/  I2F.F64.U32 R18, R31 ;  /* 0x0000001f00127312 */ /* 0x000e620000201800 */
[----:B------:R-:W-:Y:S01]  /*1eb0*/  LEA R10, -R22, RZ, 0x1 ;  /* 0x000000ff160a7211 */ /* 0x000fe200078e09ff */
[----:B0-----:R-:W-:-:S06]  /*1ec0*/  DADD R20, R20, R16 ;  /* 0x0000000014147229 */ /* 0x001fcc0000000010 */
[----:B------:R-:W0:Y:S01]  /*1ed0*/  I2F.F64.U32 R6, R6 ;  /* 0x0000000600067312 */ /* 0x000e220000201800 */
[----:B----4-:R-:W-:Y:S01]  /*1ee0*/  IMAD R15, R15, 0x6, RZ ;  /* 0x000000060f0f7824 */ /* 0x010fe200078e02ff */
[----:B-1----:R-:W-:-:S06]  /*1ef0*/  DADD R2, R2, R18 ;  /* 0x0000000002027229 */ /* 0x002fcc0000000012 */
[----:B------:R-:W1:Y:S01]  /*1f00*/  I2F.F64.U32 R26, R27 ;  /* 0x0000001b001a7312 */ /* 0x000e620000201800 */
[----:B0-----:R-:W-:-:S07]  /*1f10*/  DADD R20, R20, R6 ;  /* 0x0000000014147229 */ /* 0x001fce0000000006 */
[----:B------:R-:W0:Y:S01]  /*1f20*/  I2F.F64 R24, R24 ;  /* 0x0000001800187312 */ /* 0x000e220000201c00 */
[----:B-1----:R-:W-:-:S07]  /*1f30*/  DADD R18, R26, R2 ;  /* 0x000000001a127229 */ /* 0x002fce0000000002 */
[----:B------:R-:W1:Y:S01]  /*1f40*/  I2F.F64.U32 R4, R28 ;  /* 0x0000001c00047312 */ /* 0x000e620000201800 */
[----:B------:R-:W-:Y:S01]  /*1f50*/  IMAD.SHL.U32 R2, R22, 0x4, RZ ;  /* 0x0000000416027824 */ /* 0x000fe200078e00ff */
[----:B0-----:R-:W-:-:S06]  /*1f60*/  DADD R20, R20, R24 ;  /* 0x0000000014147229 */ /* 0x001fcc0000000018 */
[----:B------:R-:W0:Y:S01]  /*1f70*/  I2F.F64 R6, R29 ;  /* 0x0000001d00067312 */ /* 0x000e220000201c00 */
[----:B-1----:R-:W-:-:S07]  /*1f80*/  DADD R18, R18, R4 ;  /* 0x0000000012127229 */ /* 0x002fce0000000004 */
[----:B------:R1:W3:Y:S01]  /*1f90*/  I2F.F64.U16 R12, R0 ;  /* 0x00000000000c7312 */ /* 0x0002e20000101800 */
[C---:B-----5:R-:W-:Y:S01]  /*1fa0*/  SHF.L.U32 R4, R14.reuse, 0x1, RZ ;  /* 0x000000010e047819 */ /* 0x060fe200000006ff */
[----:B------:R-:W-:Y:S01]  /*1fb0*/  IMAD.SHL.U32 R14, R14, 0x4, RZ ;  /* 0x000000040e0e7824 */ /* 0x000fe200078e00ff */
[----:B0-----:R-:W-:-:S05]  /*1fc0*/  DADD R6, R20, R6 ;  /* 0x0000000014067229 */ /* 0x001fca0000000006 */
[----:B------:R-:W0:Y:S01]  /*1fd0*/  I2F.F64.U32 R2, R2 ;  /* 0x0000000200027312 */ /* 0x000e220000201800 */
[----:B-1----:R-:W-:Y:S01]  /*1fe0*/  IADD3 R0, PT, PT, -R0, RZ, RZ ;  /* 0x000000ff00007210 */ /* 0x002fe20007ffe1ff */
[----:B---3--:R-:W-:-:S06]  /*1ff0*/  DADD R12, R18, R12 ;  /* 0x00000000120c7229 */ /* 0x008fcc000000000c */
[----:B------:R-:W1:Y:S01]  /*2000*/  I2F.F64.U32 R8, R23 ;  /* 0x0000001700087312 */ /* 0x000e620000201800 */
[----:B------:R-:W-:Y:S02]  /*2010*/  DADD R6, R6, R26 ;  /* 0x0000000006067229 */ /* 0x000fe4000000001a */
[----:B0-----:R-:W-:-:S05]  /*2020*/  DADD R2, R12, R2 ;  /* 0x000000000c027229 */ /* 0x001fca0000000002 */
[----:B------:R-:W0:Y:S01]  /*2030*/  I2F.F64 R16, R0 ;  /* 0x0000000000107312 */ /* 0x000e220000201c00 */
[----:B-1----:R-:W-:-:S07]  /*2040*/  DADD R6, R6, R8 ;  /* 0x0000000006067229 */ /* 0x002fce0000000008 */
[----:B------:R-:W1:Y:S01]  /*2050*/  I2F.F64.U32 R18, R15 ;  /* 0x0000000f00127312 */ /* 0x000e620000201800 */
[----:B0-----:R-:W-:-:S07]  /*2060*/  DADD R6, R6, R16 ;  /* 0x0000000006067229 */ /* 0x001fce0000000010 */
[----:B------:R-:W0:Y:S01]  /*2070*/  I2F.F64 R10, R10 ;  /* 0x0000000a000a7312 */ /* 0x000e220000201c00 */
[----:B-1----:R-:W-:-:S07]  /*2080*/  DADD R18, R2, R18 ;  /* 0x0000000002127229 */ /* 0x002fce0000000012 */
[----:B------:R-:W1:Y:S01]  /*2090*/  I2F.F64.U32 R8, R14 ;  /* 0x0000000e00087312 */ /* 0x000e620000201800 */
[----:B0-----:R-:W-:-:S07]  /*20a0*/  DADD R6, R6, R10 ;  /* 0x0000000006067229 */ /* 0x001fce000000000a */
[----:B------:R-:W0:Y:S01]  /*20b0*/  I2F.F64.U32 R4, R4 ;  /* 0x0000000400047312 */ /* 0x000e220000201800 */
[----:B-1----:R-:W-:-:S07]  /*20c0*/  DADD R8, R18, R8 ;  /* 0x0000000012087229 */ /* 0x002fce0000000008 */
[----:B--2---:R-:W1:Y:S01]  /*20d0*/  I2F.F64.U16 R2, R35 ;  /* 0x0000002300027312 */ /* 0x004e620000101800 */
[----:B0-----:R-:W-:Y:S01]  /*20e0*/  DADD R4, R6, R4 ;  /* 0x0000000006047229 */ /* 0x001fe20000000004 */
[----:B------:R-:W-:Y:S01]  /*20f0*/  IMAD.MOV.U32 R6, RZ, RZ, 0x0 ;  /* 0x00000000ff067424 */ /* 0x000fe200078e00ff */
[----:B------:R-:W-:Y:S01]  /*2100*/  MOV R7, 0x3fd80000 ;  /* 0x3fd8000000077802 */ /* 0x000fe20000000f00 */
[----:B-1----:R-:W-:-:S05]  /*2110*/  DADD R8, R2, R8 ;  /* 0x0000000002087229 */ /* 0x002fca0000000008 */
[----:B------:R-:W-:-:S03]  /*2120*/  DADD R4, R4, R2 ;  /* 0x0000000004047229 */ /* 0x000fc60000000002 */
[----:B------:R-:W-:-:S08]  /*2130*/  DMUL R8, R8, R8 ;  /* 0x0000000808087228 */ /* 0x000fd00000000000 */
[----:B------:R-:W-:-:S06]  /*2140*/  DFMA R8, R4, R4, R8 ;  /* 0x000000040408722b */ /* 0x000fcc0000000008 */
[----:B------:R-:W0:Y:S04]  /*2150*/  MUFU.RSQ64H R3, R9 ;  /* 0x0000000900037308 */ /* 0x000e280000001c00 */
[----:B------:R-:W-:-:S04]  /*2160*/  IADD3 R2, PT, PT, R9, -0x3500000, RZ ;  /* 0xfcb0000009027810 */ /* 0x000fc80007ffe0ff */
[----:B------:R-:W-:Y:S02]  /*2170*/  ISETP.GE.U32.AND P0, PT, R2, 0x7ca00000, PT ;  /* 0x7ca000000200780c */ /* 0x000fe40003f06070 */
[----:B0-----:R-:W-:-:S08]  /*2180*/  DMUL R4, R2, R2 ;  /* 0x0000000202047228 */ /* 0x001fd00000000000 */
[----:B------:R-:W-:-:S08]  /*2190*/  DFMA R4, R8, -R4, 1 ;  /* 0x3ff000000804742b */ /* 0x000fd00000000804 */
[----:B------:R-:W-:Y:S02]  /*21a0*/  DFMA R6, R4, R6, 0.5 ;  /* 0x3fe000000406742b */ /* 0x000fe40000000006 */
[----:B------:R-:W-:-:S08]  /*21b0*/  DMUL R4, R2, R4 ;  /* 0x0000000402047228 */ /* 0x000fd00000000000 */
[----:B------:R-:W-:-:S08]  /*21c0*/  DFMA R4, R6, R4, R2 ;  /* 0x000000040604722b */ /* 0x000fd00000000002 */
[----:B------:R-:W-:Y:S02]  /*21d0*/  DMUL R6, R8, R4 ;  /* 0x0000000408067228 */ /* 0x000fe40000000000 */
[----:B------:R-:W-:Y:S01]  /*21e0*/  VIADD R15, R5, 0xfff00000 ;  /* 0xfff00000050f7836 */ /* 0x000fe20000000000 */
[----:B------:R-:W-:-:S05]  /*21f0*/  MOV R14, R4 ;  /* 0x00000004000e7202 */ /* 0x000fca0000000f00 */
[----:B------:R-:W-:-:S08]  /*2200*/  DFMA R10, R6, -R6, R8 ;  /* 0x80000006060a722b */ /* 0x000fd00000000008 */
[----:B------:R-:W-:Y:S01]  /*2210*/  DFMA R12, R10, R14, R6 ;  /* 0x0000000e0a0c722b */ /* 0x000fe20000000006 */
[----:B------:R-:W-:Y:S10]  /*2220*/  @!P0 BRA `(.L_x_28) ;  /* 0x0000000000088947 */ /* 0x000ff40003800000 */
[----:B------:R-:W-:-:S07]  /*2230*/  MOV R0, 0x2250 ;  /* 0x0000225000007802 */ /* 0x000fce0000000f00 */
[----:B------:R-:W-:Y:S05]  /*2240*/  CALL.REL.NOINC `($__internal_0_$__cuda_sm20_dsqrt_rn_f64_mediumpath_v1) ;  /* 0x00000000003c7944 */ /* 0x000fea0003c00000 */
.L_x_28:
[----:B------:R-:W-:Y:S05]  /*2250*/  BSYNC.RECONVERGENT B0 ;  /* 0x0000000000007941 */ /* 0x000fea0003800200 */
.L_x_27:
[----:B------:R-:W0:Y:S01]  /*2260*/  LDCU UR6, c[0x0][0x394] ;  /* 0x00007280ff0677ac */ /* 0x000e220008000800 */
[----:B------:R-:W-:Y:S01]  /*2270*/  DMUL R12, R12, 0.125 ;  /* 0x3fc000000c0c7828 */ /* 0x000fe20000000000 */
[----:B------:R-:W1:Y:S01]  /*2280*/  LDCU UR7, c[0x0][0x398] ;  /* 0x00007300ff0777ac */ /* 0x000e620008000800 */
[----:B------:R-:W2:Y:S06]  /*2290*/  LDCU.64 UR4, c[0x0][0x388] ;  /* 0x00007100ff0477ac */ /* 0x000eac0008000a00 */
[----:B------:R-:W-:-:S06]  /*22a0*/  DSETP.GT.AND P0, PT, R12, 255, PT ;  /* 0x406fe0000c00742a */ /* 0x000fcc0003f04000 */
[----:B------:R-:W-:Y:S02]  /*22b0*/  FSEL R3, R13, 3.748046875, !P0 ;  /* 0x406fe0000d037808 */ /* 0x000fe40004000000 */
[----:B------:R-:W-:Y:S01]  /*22c0*/  FSEL R2, R12, RZ, !P0 ;  /* 0x000000ff0c027208 */ /* 0x000fe20004000000 */
[----:B0-----:R-:W-:-:S03]  /*22d0*/  IMAD R37, R37, UR6, R38 ;  /* 0x0000000625257c24 */ /* 0x001fc6000f8e0226 */
[----:B------:R-:W0:Y:S01]  /*22e0*/  F2I.U32.F64.TRUNC R3, R2 ;  /* 0x0000000200037311 */ /* 0x000e22000030d000 */
[----:B-1----:R-:W-:-:S05]  /*22f0*/  IMAD R37, R37, UR7, R36 ;  /* 0x0000000725257c24 */ /* 0x002fca000f8e0224 */
[----:B--2---:R-:W-:-:S05]  /*2300*/  IADD3 R4, P0, PT, R37, UR4, RZ ;  /* 0x0000000425047c10 */ /* 0x004fca000ff1e0ff */
[----:B------:R-:W-:-:S05]  /*2310*/  IMAD.X R5, RZ, RZ, UR5, P0 ;  /* 0x00000005ff057e24 */ /* 0x000fca00080e06ff */
[----:B0-----:R-:W-:Y:S01]  /*2320*/  STG.E.U8 desc[UR36][R4.64], R3 ;  /* 0x0000000304007986 */ /* 0x001fe2000c101124 */
[----:B------:R-:W-:Y:S05]  /*2330*/  EXIT ;  /* 0x000000000000794d */ /* 0x000fea0003800000 */
        .weak           $__internal_0_$__cuda_sm20_dsqrt_rn_f64_mediumpath_v1
        .type           $__internal_0_$__cuda_sm20_dsqrt_rn_f64_mediumpath_v1,@function
        .size           $__internal_0_$__cuda_sm20_dsqrt_rn_f64_mediumpath_v1,(.L_x_34 - $__internal_0_$__cuda_sm20_dsqrt_rn_f64_mediumpath_v1)
$__internal_0_$__cuda_sm20_dsqrt_rn_f64_mediumpath_v1:
[----:B------:R-:W-:Y:S01]  /*2340*/  ISETP.GE.U32.AND P0, PT, R2, -0x3400000, PT ;  /* 0xfcc000000200780c */ /* 0x000fe20003f06070 */
[----:B------:R-:W-:Y:S01]  /*2350*/  BSSY.RECONVERGENT B1, `(.L_x_29) ;  /* 0x0000024000017945 */ /* 0x000fe20003800200 */
[----:B------:R-:W-:-:S11]  /*2360*/  MOV R5, R15 ;  /* 0x0000000f00057202 */ /* 0x000fd60000000f00 */
[----:B------:R-:W-:Y:S05]  /*2370*/  @!P0 BRA `(.L_x_30) ;  /* 0x0000000000208947 */ /* 0x000fea0003800000 */
[----:B------:R-:W-:-:S10]  /*2380*/  DFMA.RM R4, R10, R4, R6 ;  /* 0x000000040a04722b */ /* 0x000fd40000004006 */
[----:B------:R-:W-:-:S05]  /*2390*/  IADD3 R2, P0, PT, R4, 0x1, RZ ;  /* 0x0000000104027810 */ /* 0x000fca0007f1e0ff */
[----:B------:R-:W-:-:S06]  /*23a0*/  IMAD.X R3, RZ, RZ, R5, P0 ;  /* 0x000000ffff037224 */ /* 0x000fcc00000e0605 */
[----:B------:R-:W-:-:S08]  /*23b0*/  DFMA.RP R8, -R4, R2, R8 ;  /* 0x000000020408722b */ /* 0x000fd00000008108 */
[----:B------:R-:W-:-:S06]  /*23c0*/  DSETP.GT.AND P0, PT, R8, RZ, PT ;  /* 0x000000ff0800722a */ /* 0x000fcc0003f04000 */
[----:B------:R-:W-:Y:S02]  /*23d0*/  FSEL R2, R2, R4, P0 ;  /* 0x0000000402027208 */ /* 0x000fe40000000000 */
[----:B------:R-:W-:Y:S01]  /*23e0*/  FSEL R3, R3, R5, P0 ;  /* 0x0000000503037208 */ /* 0x000fe20000000000 */
[----:B------:R-:W-:Y:S06]  /*23f0*/  BRA `(.L_x_31) ;  /* 0x0000000000647947 */ /* 0x000fec0003800000 */
.L_x_30:
[----:B------:R-:W-:-:S14]  /*2400*/  DSETP.NE.AND P0, PT, R8, RZ, PT ;  /* 0x000000ff0800722a */ /* 0x000fdc0003f05000 */
[----:B------:R-:W-:Y:S05]  /*2410*/  @!P0 BRA `(.L_x_32) ;  /* 0x0000000000588947 */ /* 0x000fea0003800000 */
[----:B------:R-:W-:-:S13]  /*2420*/  ISETP.GE.AND P0, PT, R9, RZ, PT ;  /* 0x000000ff0900720c */ /* 0x000fda0003f06270 */
[----:B------:R-:W-:Y:S01]  /*2430*/  @!P0 MOV R2, 0x0 ;  /* 0x0000000000028802 */ /* 0x000fe20000000f00 */
[----:B------:R-:W-:Y:S01]  /*2440*/  @!P0 IMAD.MOV.U32 R3, RZ, RZ, -0x80000 ;  /* 0xfff80000ff038424 */ /* 0x000fe200078e00ff */
[----:B------:R-:W-:Y:S06]  /*2450*/  @!P0 BRA `(.L_x_31) ;  /* 0x00000000004c8947 */ /* 0x000fec0003800000 */
[----:B------:R-:W-:-:S13]  /*2460*/  ISETP.GT.AND P0, PT, R9, 0x7fefffff, PT ;  /* 0x7fefffff0900780c */ /* 0x000fda0003f04270 */
[----:B------:R-:W-:Y:S05]  /*2470*/  @P0 BRA `(.L_x_32) ;  /* 0x0000000000400947 */ /* 0x000fea0003800000 */
[----:B------:R-:W-:Y:S01]  /*2480*/  DMUL R8, R8, 8.11296384146066816958e+31 ;  /* 0x4690000008087828 */ /* 0x000fe20000000000 */
[----:B------:R-:W-:Y:S01]  /*2490*/  MOV R2, RZ ;  /* 0x000000ff00027202 */ /* 0x000fe20000000f00 */
[----:B------:R-:W-:Y:S01]  /*24a0*/  IMAD.MOV.U32 R6, RZ, RZ, 0x0 ;  /* 0x00000000ff067424 */ /* 0x000fe200078e00ff */
[----:B------:R-:W-:-:S03]  /*24b0*/  MOV R7, 0x3fd80000 ;  /* 0x3fd8000000077802 */ /* 0x000fc60000000f00 */
[----:B------:R-:W0:Y:S02]  /*24c0*/  MUFU.RSQ64H R3, R9 ;  /* 0x0000000900037308 */ /* 0x000e240000001c00 */
[----:B0-----:R-:W-:-:S08]  /*24d0*/  DMUL R4, R2, R2 ;  /* 0x0000000202047228 */ /* 0x001fd00000000000 */
[----:B------:R-:W-:-:S08]  /*24e0*/  DFMA R4, R8, -R4, 1 ;  /* 0x3ff000000804742b */ /* 0x000fd00000000804 */
[----:B------:R-:W-:Y:S02]  /*24f0*/  DFMA R6, R4, R6, 0.5 ;  /* 0x3fe000000406742b */ /* 0x000fe40000000006 */
[----:B------:R-:W-:-:S08]  /*2500*/  DMUL R4, R2, R4 ;  /* 0x0000000402047228 */ /* 0x000fd00000000000 */
[----:B------:R-:W-:-:S08]  /*2510*/  DFMA R4, R6, R4, R2 ;  /* 0x000000040604722b */ /* 0x000fd00000000002 */
[----:B------:R-:W-:Y:S02]  /*2520*/  DMUL R2, R8, R4 ;  /* 0x0000000408027228 */ /* 0x000fe40000000000 */
[----:B------:R-:W-:-:S06]  /*2530*/  VIADD R5, R5, 0xfff00000 ;  /* 0xfff0000005057836 */ /* 0x000fcc0000000000 */
[----:B------:R-:W-:-:S08]  /*2540*/  DFMA R6, R2, -R2, R8 ;  /* 0x800000020206722b */ /* 0x000fd00000000008 */
[----:B------:R-:W-:-:S10]  /*2550*/  DFMA R2, R4, R6, R2 ;  /* 0x000000060402722b */ /* 0x000fd40000000002 */
[----:B------:R-:W-:Y:S01]  /*2560*/  IADD3 R3, PT, PT, R3, -0x3500000, RZ ;  /* 0xfcb0000003037810 */ /* 0x000fe20007ffe0ff */
[----:B------:R-:W-:Y:S06]  /*2570*/  BRA `(.L_x_31) ;  /* 0x0000000000047947 */ /* 0x000fec0003800000 */
.L_x_32:
[----:B------:R-:W-:-:S11]  /*2580*/  DADD R2, R8, R8 ;  /* 0x0000000008027229 */ /* 0x000fd60000000008 */
.L_x_31:
[----:B------:R-:W-:Y:S05]  /*2590*/  BSYNC.RECONVERGENT B1 ;  /* 0x0000000000017941 */ /* 0x000fea0003800200 */
.L_x_29:
[----:B------:R-:W-:Y:S01]  /*25a0*/  MOV R13, R3 ;  /* 0x00000003000d7202 */ /* 0x000fe20000000f00 */
[----:B------:R-:W-:Y:S02]  /*25b0*/  HFMA2 R3, -RZ, RZ, 0, 0 ;  /* 0x00000000ff037431 */ /* 0x000fe400000001ff */
[----:B------:R-:W-:Y:S02]  /*25c0*/  IMAD.MOV.U32 R12, RZ, RZ, R2 ;  /* 0x000000ffff0c7224 */ /* 0x000fe400078e0002 */
[----:B------:R-:W-:-:S04]  /*25d0*/  IMAD.MOV.U32 R2, RZ, RZ, R0 ;  /* 0x000000ffff027224 */ /* 0x000fc800078e0000 */
[----:B------:R-:W-:Y:S05]  /*25e0*/  RET.REL.NODEC R2 `(_Z5sobelPhS_jjj) ;  /* 0xffffffd802847950 */ /* 0x000fea0003c3ffff */
.L_x_33:
[----:B------:R-:W-:-:S00]  /*25f0*/  BRA `(.L_x_33) ;  /* 0xfffffffc00fc7947 */ /* 0x000fc0000383ffff */
[----:B------:R-:W-:-:S00]  /*2600*/  NOP ;  /* 0x0000000000007918 */ /* 0x000fc00000000000 */
[----:B------:R-:W-:-:S00]  /*2610*/  NOP ;  /* 0x0000000000007918 */ /* 0x000fc00000000000 */
[----:B------:R-:W-:-:S00]  /*2620*/  NOP ;  /* 0x0000000000007918 */ /* 0x000fc00000000000 */
[----:B------:R-:W-:-:S00]  /*2630*/  NOP ;  /* 0x0000000000007918 */ /* 0x000fc00000000000 */
[----:B------:R-:W-:-:S00]  /*2640*/  NOP ;  /* 0x0000000000007918 */ /* 0x000fc00000000000 */
[----:B------:R-:W-:-:S00]  /*2650*/  NOP ;  /* 0x0000000000007918 */ /* 0x000fc00000000000 */
[----:B------:R-:W-:-:S00]  /*2660*/  NOP ;  /* 0x0000000000007918 */ /* 0x000fc00000000000 */
[----:B------:R-:W-:-:S00]  /*2670*/  NOP ;  /* 0x0000000000007918 */ /* 0x000fc00000000000 */
.L_x_34:


//--------------------- .nv.global.init           --------------------------
	.section	.nv.global.init,"aw",@progbits
.nv.global.init:
	.type		$str,@object
	.size		$str,(.L_0 - $str)
$str:
        /*0000*/ 	.byte	0x25, 0x64, 0x2f, 0x25, 0x64, 0x2c, 0x20, 0x25, 0x64, 0x2f, 0x25, 0x64, 0x2c, 0x20, 0x25, 0x64
        /*0010*/ 	.byte	0x2c, 0x20, 0x25, 0x64, 0x0a, 0x00
.L_0:


//--------------------- .nv.shared._Z5sobelPhS_jjj --------------------------
	.section	.nv.shared._Z5sobelPhS_jjj,"aw",@nobits
	.sectionflags	@""
.nv.shared._Z5sobelPhS_jjj:
	.zero		1168


//--------------------- .nv.shared.reserved.0     --------------------------
	.section	.nv.shared.reserved.0,"aw",@nobits
	.weak		__nv_reservedSMEM_offset_0_alias
	.size		__nv_reservedSMEM_offset_0_alias, 0, 64
	.other		__nv_reservedSMEM_offset_0_alias,@"STO_CUDA_RESERVED_SHARED STV_DEFAULT"
__nv_reservedSMEM_offset_0_alias:
	.zero		0
	.zero		64


//--------------------- .nv.constant0._Z5sobelPhS_jjj --------------------------
	.section	.nv.constant0._Z5sobelPhS_jjj,"a",@progbits
	.sectionflags	@""
	.align	4
.nv.constant0._Z5sobelPhS_jjj:
	.zero		924


//--------------------- SYMBOLS --------------------------

	.type		.nv.reservedSmem.offset0,@object
	.size		.nv.reservedSmem.offset0,0x4
	.type		.nv.reservedSmem.cap,@object
	.size		.nv.reservedSmem.cap,0x4
	.type		vprintf,@function
